	.target	sm_100a

	.elftype	@"ET_EXEC"


//--------------------- .note.nv.tkinfo           --------------------------
	.section	.note.nv.tkinfo,"",@"SHT_NOTE"
	.sectionflags	@"SHF_NOTE_NV_TKINFO"
	.tkinfo
        /*0018*/ 	.word	0x00000002
        /*0030*/ 	.string	""
        /*0030*/ 	.string	"ptxas"
        /*0030*/ 	.string	"Cuda compilation tools, release 13.0, V13.0.88"
        /*0030*/ 	.string	"Build cuda_13.0.r13.0/compiler.36424714_0"
        /*0030*/ 	.string	"-arch sm_100a -m 64 "



//--------------------- .note.nv.cuinfo           --------------------------
	.section	.note.nv.cuinfo,"",@"SHT_NOTE"
	.sectionflags	@"SHF_NOTE_NV_CUINFO"
        /*0018*/ 	.short	0x0002
        /*001a*/ 	.short	0x0064
        /*001c*/ 	.short	0x0082
	.zero		2


//--------------------- .nv.info                  --------------------------
	.section	.nv.info,"",@"SHT_CUDA_INFO"
	.align	4


	//----- nvinfo : EIATTR_REGCOUNT
	.align		4
        /*0000*/ 	.byte	0x04, 0x2f
        /*0002*/ 	.short	(.L_29 - .L_28)
	.align		4
.L_28:
        /*0004*/ 	.word	index@(_ZN4vllm23rotary_embedding_kernelIfLb1EEEvPKlPT_S4_PKS3_illliii)
        /*0008*/ 	.word	0x00000020


	//----- nvinfo : EIATTR_FRAME_SIZE
	.align		4
.L_29:
        /*000c*/ 	.byte	0x04, 0x11
        /*000e*/ 	.short	(.L_31 - .L_30)
	.align		4
.L_30:
        /*0010*/ 	.word	index@(_ZN4vllm23rotary_embedding_kernelIfLb1EEEvPKlPT_S4_PKS3_illliii)
        /*0014*/ 	.word	0x00000000


	//----- nvinfo : EIATTR_REGCOUNT
	.align		4
.L_31:
        /*0018*/ 	.byte	0x04, 0x2f
        /*001a*/ 	.short	(.L_33 - .L_32)
	.align		4
.L_32:
        /*001c*/ 	.word	index@(_ZN4vllm23rotary_embedding_kernelIfLb0EEEvPKlPT_S4_PKS3_illliii)
        /*0020*/ 	.word	0x0000001e


	//----- nvinfo : EIATTR_FRAME_SIZE
	.align		4
.L_33:
        /*0024*/ 	.byte	0x04, 0x11
        /*0026*/ 	.short	(.L_35 - .L_34)
	.align		4
.L_34:
        /*0028*/ 	.word	index@(_ZN4vllm23rotary_embedding_kernelIfLb0EEEvPKlPT_S4_PKS3_illliii)
        /*002c*/ 	.word	0x00000000


	//----- nvinfo : EIATTR_REGCOUNT
	.align		4
.L_35:
        /*0030*/ 	.byte	0x04, 0x2f
        /*0032*/ 	.short	(.L_37 - .L_36)
	.align		4
.L_36:
        /*0034*/ 	.word	index@(_ZN4vllm23rotary_embedding_kernelIN3c104HalfELb1EEEvPKlPT_S6_PKS5_illliii)
        /*0038*/ 	.word	0x00000020


	//----- nvinfo : EIATTR_FRAME_SIZE
	.align		4
.L_37:
        /*003c*/ 	.byte	0x04, 0x11
        /*003e*/ 	.short	(.L_39 - .L_38)
	.align		4
.L_38:
        /*0040*/ 	.word	index@(_ZN4vllm23rotary_embedding_kernelIN3c104HalfELb1EEEvPKlPT_S6_PKS5_illliii)
        /*0044*/ 	.word	0x00000000


	//----- nvinfo : EIATTR_REGCOUNT
	.align		4
.L_39:
        /*0048*/ 	.byte	0x04, 0x2f
        /*004a*/ 	.short	(.L_41 - .L_40)
	.align		4
.L_40:
        /*004c*/ 	.word	index@(_ZN4vllm23rotary_embedding_kernelIN3c104HalfELb0EEEvPKlPT_S6_PKS5_illliii)
        /*0050*/ 	.word	0x0000001f


	//----- nvinfo : EIATTR_FRAME_SIZE
	.align		4
.L_41:
        /*0054*/ 	.byte	0x04, 0x11
        /*0056*/ 	.short	(.L_43 - .L_42)
	.align		4
.L_42:
        /*0058*/ 	.word	index@(_ZN4vllm23rotary_embedding_kernelIN3c104HalfELb0EEEvPKlPT_S6_PKS5_illliii)
        /*005c*/ 	.word	0x00000000


	//----- nvinfo : EIATTR_REGCOUNT
	.align		4
.L_43:
        /*0060*/ 	.byte	0x04, 0x2f
        /*0062*/ 	.short	(.L_45 - .L_44)
	.align		4
.L_44:
        /*0064*/ 	.word	index@(_ZN4vllm23rotary_embedding_kernelIN3c108BFloat16ELb1EEEvPKlPT_S6_PKS5_illliii)
        /*0068*/ 	.word	0x00000020


	//----- nvinfo : EIATTR_FRAME_SIZE
	.align		4
.L_45:
        /*006c*/ 	.byte	0x04, 0x11
        /*006e*/ 	.short	(.L_47 - .L_46)
	.align		4
.L_46:
        /*0070*/ 	.word	index@(_ZN4vllm23rotary_embedding_kernelIN3c108BFloat16ELb1EEEvPKlPT_S6_PKS5_illliii)
        /*0074*/ 	.word	0x00000000


	//----- nvinfo : EIATTR_REGCOUNT
	.align		4
.L_47:
        /*0078*/ 	.byte	0x04, 0x2f
        /*007a*/ 	.short	(.L_49 - .L_48)
	.align		4
.L_48:
        /*007c*/ 	.word	index@(_ZN4vllm23rotary_embedding_kernelIN3c108BFloat16ELb0EEEvPKlPT_S6_PKS5_illliii)
        /*0080*/ 	.word	0x0000001f


	//----- nvinfo : EIATTR_FRAME_SIZE
	.align		4
.L_49:
        /*0084*/ 	.byte	0x04, 0x11
        /*0086*/ 	.short	(.L_51 - .L_50)
	.align		4
.L_50:
        /*0088*/ 	.word	index@(_ZN4vllm23rotary_embedding_kernelIN3c108BFloat16ELb0EEEvPKlPT_S6_PKS5_illliii)
        /*008c*/ 	.word	0x00000000


	//----- nvinfo : EIATTR_MIN_STACK_SIZE
	.align		4
.L_51:
        /*0090*/ 	.byte	0x04, 0x12
        /*0092*/ 	.short	(.L_53 - .L_52)
	.align		4
.L_52:
        /*0094*/ 	.word	index@(_ZN4vllm23rotary_embedding_kernelIN3c108BFloat16ELb0EEEvPKlPT_S6_PKS5_illliii)
        /*0098*/ 	.word	0x00000000


	//----- nvinfo : EIATTR_MIN_STACK_SIZE
	.align		4
.L_53:
        /*009c*/ 	.byte	0x04, 0x12
        /*009e*/ 	.short	(.L_55 - .L_54)
	.align		4
.L_54:
        /*00a0*/ 	.word	index@(_ZN4vllm23rotary_embedding_kernelIN3c108BFloat16ELb1EEEvPKlPT_S6_PKS5_illliii)
        /*00a4*/ 	.word	0x00000000


	//----- nvinfo : EIATTR_MIN_STACK_SIZE
	.align		4
.L_55:
        /*00a8*/ 	.byte	0x04, 0x12
        /*00aa*/ 	.short	(.L_57 - .L_56)
	.align		4
.L_56:
        /*00ac*/ 	.word	index@(_ZN4vllm23rotary_embedding_kernelIN3c104HalfELb0EEEvPKlPT_S6_PKS5_illliii)
        /*00b0*/ 	.word	0x00000000


	//----- nvinfo : EIATTR_MIN_STACK_SIZE
	.align		4
.L_57:
        /*00b4*/ 	.byte	0x04, 0x12
        /*00b6*/ 	.short	(.L_59 - .L_58)
	.align		4
.L_58:
        /*00b8*/ 	.word	index@(_ZN4vllm23rotary_embedding_kernelIN3c104HalfELb1EEEvPKlPT_S6_PKS5_illliii)
        /*00bc*/ 	.word	0x00000000


	//----- nvinfo : EIATTR_MIN_STACK_SIZE
	.align		4
.L_59:
        /*00c0*/ 	.byte	0x04, 0x12
        /*00c2*/ 	.short	(.L_61 - .L_60)
	.align		4
.L_60:
        /*00c4*/ 	.word	index@(_ZN4vllm23rotary_embedding_kernelIfLb0EEEvPKlPT_S4_PKS3_illliii)
        /*00c8*/ 	.word	0x00000000


	//----- nvinfo : EIATTR_MIN_STACK_SIZE
	.align		4
.L_61:
        /*00cc*/ 	.byte	0x04, 0x12
        /*00ce*/ 	.short	(.L_63 - .L_62)
	.align		4
.L_62:
        /*00d0*/ 	.word	index@(_ZN4vllm23rotary_embedding_kernelIfLb1EEEvPKlPT_S4_PKS3_illliii)
        /*00d4*/ 	.word	0x00000000
.L_63:


//--------------------- .nv.compat                --------------------------
	.section	.nv.compat,"",@"SHT_CUDA_COMPAT_INFO"
	.align	4
        /*0000*/ 	.byte	0x02, 0x09, 0x01, 0x00, 0x02, 0x02, 0x01, 0x00, 0x02, 0x05, 0x05, 0x00, 0x03, 0x07, 0x01, 0x01
        /*0010*/ 	.byte	0x02, 0x03, 0x00, 0x00, 0x02, 0x06, 0x01, 0x00, 0x04, 0x0b, 0x08, 0x00, 0x09, 0x00, 0x00, 0x00
        /*0020*/ 	.byte	0x00, 0x00, 0x00, 0x00


//--------------------- .nv.info._ZN4vllm23rotary_embedding_kernelIN3c108BFloat16ELb0EEEvPKlPT_S6_PKS5_illliii --------------------------
	.section	.nv.info._ZN4vllm23rotary_embedding_kernelIN3c108BFloat16ELb0EEEvPKlPT_S6_PKS5_illliii,"",@"SHT_CUDA_INFO"
	.sectionflags	@""
	.align	4


	//----- nvinfo : EIATTR_CUDA_API_VERSION
	.align		4
        /*0000*/ 	.byte	0x04, 0x37
        /*0002*/ 	.short	(.L_65 - .L_64)
.L_64:
        /*0004*/ 	.word	0x00000082


	//----- nvinfo : EIATTR_KPARAM_INFO
	.align		4
.L_65:
        /*0008*/ 	.byte	0x04, 0x17
        /*000a*/ 	.short	(.L_67 - .L_66)
.L_66:
        /*000c*/ 	.word	0x00000000
        /*0010*/ 	.short	0x000a
        /*0012*/ 	.short	0x0048
        /*0014*/ 	.byte	0x00, 0xf0, 0x11, 0x00


	//----- nvinfo : EIATTR_KPARAM_INFO
	.align		4
.L_67:
        /*0018*/ 	.byte	0x04, 0x17
        /*001a*/ 	.short	(.L_69 - .L_68)
.L_68:
        /*001c*/ 	.word	0x00000000
        /*0020*/ 	.short	0x0009
        /*0022*/ 	.short	0x0044
        /*0024*/ 	.byte	0x00, 0xf0, 0x11, 0x00


	//----- nvinfo : EIATTR_KPARAM_INFO
	.align		4
.L_69:
        /*0028*/ 	.byte	0x04, 0x17
        /*002a*/ 	.short	(.L_71 - .L_70)
.L_70:
        /*002c*/ 	.word	0x00000000
        /*0030*/ 	.short	0x0008
        /*0032*/ 	.short	0x0040
        /*0034*/ 	.byte	0x00, 0xf0, 0x11, 0x00


	//----- nvinfo : EIATTR_KPARAM_INFO
	.align		4
.L_71:
        /*0038*/ 	.byte	0x04, 0x17
        /*003a*/ 	.short	(.L_73 - .L_72)
.L_72:
        /*003c*/ 	.word	0x00000000
        /*0040*/ 	.short	0x0007
        /*0042*/ 	.short	0x0038
        /*0044*/ 	.byte	0x00, 0xf0, 0x21, 0x00


	//----- nvinfo : EIATTR_KPARAM_INFO
	.align		4
.L_73:
        /*0048*/ 	.byte	0x04, 0x17
        /*004a*/ 	.short	(.L_75 - .L_74)
.L_74:
        /*004c*/ 	.word	0x00000000
        /*0050*/ 	.short	0x0006
        /*0052*/ 	.short	0x0030
        /*0054*/ 	.byte	0x00, 0xf0, 0x21, 0x00


	//----- nvinfo : EIATTR_KPARAM_INFO
	.align		4
.L_75:
        /*0058*/ 	.byte	0x04, 0x17
        /*005a*/ 	.short	(.L_77 - .L_76)
.L_76:
        /*005c*/ 	.word	0x00000000
        /*0060*/ 	.short	0x0005
        /*0062*/ 	.short	0x0028
        /*0064*/ 	.byte	0x00, 0xf0, 0x21, 0x00


	//----- nvinfo : EIATTR_KPARAM_INFO
	.align		4
.L_77:
        /*0068*/ 	.byte	0x04, 0x17
        /*006a*/ 	.short	(.L_79 - .L_78)
.L_78:
        /*006c*/ 	.word	0x00000000
        /*0070*/ 	.short	0x0004
        /*0072*/ 	.short	0x0020
        /*0074*/ 	.byte	0x00, 0xf0, 0x11, 0x00


	//----- nvinfo : EIATTR_KPARAM_INFO
	.align		4
.L_79:
        /*0078*/ 	.byte	0x04, 0x17
        /*007a*/ 	.short	(.L_81 - .L_80)
.L_80:
        /*007c*/ 	.word	0x00000000
        /*0080*/ 	.short	0x0003
        /*0082*/ 	.short	0x0018
        /*0084*/ 	.byte	0x00, 0xf5, 0x21, 0x00


	//----- nvinfo : EIATTR_KPARAM_INFO
	.align		4
.L_81:
        /*0088*/ 	.byte	0x04, 0x17
        /*008a*/ 	.short	(.L_83 - .L_82)
.L_82:
        /*008c*/ 	.word	0x00000000
        /*0090*/ 	.short	0x0002
        /*0092*/ 	.short	0x0010
        /*0094*/ 	.byte	0x00, 0xf5, 0x21, 0x00


	//----- nvinfo : EIATTR_KPARAM_INFO
	.align		4
.L_83:
        /*0098*/ 	.byte	0x04, 0x17
        /*009a*/ 	.short	(.L_85 - .L_84)
.L_84:
        /*009c*/ 	.word	0x00000000
        /*00a0*/ 	.short	0x0001
        /*00a2*/ 	.short	0x0008
        /*00a4*/ 	.byte	0x00, 0xf5, 0x21, 0x00


	//----- nvinfo : EIATTR_KPARAM_INFO
	.align		4
.L_85:
        /*00a8*/ 	.byte	0x04, 0x17
        /*00aa*/ 	.short	(.L_87 - .L_86)
.L_86:
        /*00ac*/ 	.word	0x00000000
        /*00b0*/ 	.short	0x0000
        /*00b2*/ 	.short	0x0000
        /*00b4*/ 	.byte	0x00, 0xf5, 0x21, 0x00


	//----- nvinfo : EIATTR_SPARSE_MMA_MASK
	.align		4
.L_87:
        /*00b8*/ 	.byte	0x03, 0x50
        /*00ba*/ 	.short	0x0000


	//----- nvinfo : EIATTR_MAXREG_COUNT
	.align		4
        /*00bc*/ 	.byte	0x03, 0x1b
        /*00be*/ 	.short	0x00ff


	//----- nvinfo : EIATTR_MERCURY_ISA_VERSION
	.align		4
        /*00c0*/ 	.byte	0x03, 0x5f
        /*00c2*/ 	.short	0x0101


	//----- nvinfo : EIATTR_VRC_CTA_INIT_COUNT
	.align		4
        /*00c4*/ 	.byte	0x02, 0x4a
	.zero		1
	.zero		1


	//----- nvinfo : EIATTR_EXIT_INSTR_OFFSETS
	.align		4
        /*00c8*/ 	.byte	0x04, 0x1c
        /*00ca*/ 	.short	(.L_89 - .L_88)


	//   ....[0]....
.L_88:
        /*00cc*/ 	.word	0x000006a0


	//   ....[1]....
        /*00d0*/ 	.word	0x000006e0


	//   ....[2]....
        /*00d4*/ 	.word	0x00000bb0


	//----- nvinfo : EIATTR_CRS_STACK_SIZE
	.align		4
.L_89:
        /*00d8*/ 	.byte	0x04, 0x1e
        /*00da*/ 	.short	(.L_91 - .L_90)
.L_90:
        /*00dc*/ 	.word	0x00000000


	//----- nvinfo : EIATTR_CBANK_PARAM_SIZE
	.align		4
.L_91:
        /*00e0*/ 	.byte	0x03, 0x19
        /*00e2*/ 	.short	0x004c


	//----- nvinfo : EIATTR_PARAM_CBANK
	.align		4
        /*00e4*/ 	.byte	0x04, 0x0a
        /*00e6*/ 	.short	(.L_93 - .L_92)
	.align		4
.L_92:
        /*00e8*/ 	.word	index@(.nv.constant0._ZN4vllm23rotary_embedding_kernelIN3c108BFloat16ELb0EEEvPKlPT_S6_PKS5_illliii)
        /*00ec*/ 	.short	0x0380
        /*00ee*/ 	.short	0x004c


	//----- nvinfo : EIATTR_SW_WAR
	.align		4
.L_93:
        /*00f0*/ 	.byte	0x04, 0x36
        /*00f2*/ 	.short	(.L_95 - .L_94)
.L_94:
        /*00f4*/ 	.word	0x00000008
.L_95:


//--------------------- .nv.info._ZN4vllm23rotary_embedding_kernelIN3c108BFloat16ELb1EEEvPKlPT_S6_PKS5_illliii --------------------------
	.section	.nv.info._ZN4vllm23rotary_embedding_kernelIN3c108BFloat16ELb1EEEvPKlPT_S6_PKS5_illliii,"",@"SHT_CUDA_INFO"
	.sectionflags	@""
	.align	4


	//----- nvinfo : EIATTR_CUDA_API_VERSION
	.align		4
        /*0000*/ 	.byte	0x04, 0x37
        /*0002*/ 	.short	(.L_97 - .L_96)
.L_96:
        /*0004*/ 	.word	0x00000082


	//----- nvinfo : EIATTR_KPARAM_INFO
	.align		4
.L_97:
        /*0008*/ 	.byte	0x04, 0x17
        /*000a*/ 	.short	(.L_99 - .L_98)
.L_98:
        /*000c*/ 	.word	0x00000000
        /*0010*/ 	.short	0x000a
        /*0012*/ 	.short	0x0048
        /*0014*/ 	.byte	0x00, 0xf0, 0x11, 0x00


	//----- nvinfo : EIATTR_KPARAM_INFO
	.align		4
.L_99:
        /*0018*/ 	.byte	0x04, 0x17
        /*001a*/ 	.short	(.L_101 - .L_100)
.L_100:
        /*001c*/ 	.word	0x00000000
        /*0020*/ 	.short	0x0009
        /*0022*/ 	.short	0x0044
        /*0024*/ 	.byte	0x00, 0xf0, 0x11, 0x00


	//----- nvinfo : EIATTR_KPARAM_INFO
	.align		4
.L_101:
        /*0028*/ 	.byte	0x04, 0x17
        /*002a*/ 	.short	(.L_103 - .L_102)
.L_102:
        /*002c*/ 	.word	0x00000000
        /*0030*/ 	.short	0x0008
        /*0032*/ 	.short	0x0040
        /*0034*/ 	.byte	0x00, 0xf0, 0x11, 0x00


	//----- nvinfo : EIATTR_KPARAM_INFO
	.align		4
.L_103:
        /*0038*/ 	.byte	0x04, 0x17
        /*003a*/ 	.short	(.L_105 - .L_104)
.L_104:
        /*003c*/ 	.word	0x00000000
        /*0040*/ 	.short	0x0007
        /*0042*/ 	.short	0x0038
        /*0044*/ 	.byte	0x00, 0xf0, 0x21, 0x00


	//----- nvinfo : EIATTR_KPARAM_INFO
	.align		4
.L_105:
        /*0048*/ 	.byte	0x04, 0x17
        /*004a*/ 	.short	(.L_107 - .L_106)
.L_106:
        /*004c*/ 	.word	0x00000000
        /*0050*/ 	.short	0x0006
        /*0052*/ 	.short	0x0030
        /*0054*/ 	.byte	0x00, 0xf0, 0x21, 0x00


	//----- nvinfo : EIATTR_KPARAM_INFO
	.align		4
.L_107:
        /*0058*/ 	.byte	0x04, 0x17
        /*005a*/ 	.short	(.L_109 - .L_108)
.L_108:
        /*005c*/ 	.word	0x00000000
        /*0060*/ 	.short	0x0005
        /*0062*/ 	.short	0x0028
        /*0064*/ 	.byte	0x00, 0xf0, 0x21, 0x00


	//----- nvinfo : EIATTR_KPARAM_INFO
	.align		4
.L_109:
        /*0068*/ 	.byte	0x04, 0x17
        /*006a*/ 	.short	(.L_111 - .L_110)
.L_110:
        /*006c*/ 	.word	0x00000000
        /*0070*/ 	.short	0x0004
        /*0072*/ 	.short	0x0020
        /*0074*/ 	.byte	0x00, 0xf0, 0x11, 0x00


	//----- nvinfo : EIATTR_KPARAM_INFO
	.align		4
.L_111:
        /*0078*/ 	.byte	0x04, 0x17
        /*007a*/ 	.short	(.L_113 - .L_112)
.L_112:
        /*007c*/ 	.word	0x00000000
        /*0080*/ 	.short	0x0003
        /*0082*/ 	.short	0x0018
        /*0084*/ 	.byte	0x00, 0xf5, 0x21, 0x00


	//----- nvinfo : EIATTR_KPARAM_INFO
	.align		4
.L_113:
        /*0088*/ 	.byte	0x04, 0x17
        /*008a*/ 	.short	(.L_115 - .L_114)
.L_114:
        /*008c*/ 	.word	0x00000000
        /*0090*/ 	.short	0x0002
        /*0092*/ 	.short	0x0010
        /*0094*/ 	.byte	0x00, 0xf5, 0x21, 0x00


	//----- nvinfo : EIATTR_KPARAM_INFO
	.align		4
.L_115:
        /*0098*/ 	.byte	0x04, 0x17
        /*009a*/ 	.short	(.L_117 - .L_116)
.L_116:
        /*009c*/ 	.word	0x00000000
        /*00a0*/ 	.short	0x0001
        /*00a2*/ 	.short	0x0008
        /*00a4*/ 	.byte	0x00, 0xf5, 0x21, 0x00


	//----- nvinfo : EIATTR_KPARAM_INFO
	.align		4
.L_117:
        /*00a8*/ 	.byte	0x04, 0x17
        /*00aa*/ 	.short	(.L_119 - .L_118)
.L_118:
        /*00ac*/ 	.word	0x00000000
        /*00b0*/ 	.short	0x0000
        /*00b2*/ 	.short	0x0000
        /*00b4*/ 	.byte	0x00, 0xf5, 0x21, 0x00


	//----- nvinfo : EIATTR_SPARSE_MMA_MASK
	.align		4
.L_119:
        /*00b8*/ 	.byte	0x03, 0x50
        /*00ba*/ 	.short	0x0000


	//----- nvinfo : EIATTR_MAXREG_COUNT
	.align		4
        /*00bc*/ 	.byte	0x03, 0x1b
        /*00be*/ 	.short	0x00ff


	//----- nvinfo : EIATTR_MERCURY_ISA_VERSION
	.align		4
        /*00c0*/ 	.byte	0x03, 0x5f
        /*00c2*/ 	.short	0x0101


	//----- nvinfo : EIATTR_VRC_CTA_INIT_COUNT
	.align		4
        /*00c4*/ 	.byte	0x02, 0x4a
	.zero		1
	.zero		1


	//----- nvinfo : EIATTR_EXIT_INSTR_OFFSETS
	.align		4
        /*00c8*/ 	.byte	0x04, 0x1c
        /*00ca*/ 	.short	(.L_121 - .L_120)


	//   ....[0]....
.L_120:
        /*00cc*/ 	.word	0x000006a0


	//   ....[1]....
        /*00d0*/ 	.word	0x000006e0


	//   ....[2]....
        /*00d4*/ 	.word	0x00000bb0


	//----- nvinfo : EIATTR_CRS_STACK_SIZE
	.align		4
.L_121:
        /*00d8*/ 	.byte	0x04, 0x1e
        /*00da*/ 	.short	(.L_123 - .L_122)
.L_122:
        /*00dc*/ 	.word	0x00000000


	//----- nvinfo : EIATTR_CBANK_PARAM_SIZE
	.align		4
.L_123:
        /*00e0*/ 	.byte	0x03, 0x19
        /*00e2*/ 	.short	0x004c


	//----- nvinfo : EIATTR_PARAM_CBANK
	.align		4
        /*00e4*/ 	.byte	0x04, 0x0a
        /*00e6*/ 	.short	(.L_125 - .L_124)
	.align		4
.L_124:
        /*00e8*/ 	.word	index@(.nv.constant0._ZN4vllm23rotary_embedding_kernelIN3c108BFloat16ELb1EEEvPKlPT_S6_PKS5_illliii)
        /*00ec*/ 	.short	0x0380
        /*00ee*/ 	.short	0x004c


	//----- nvinfo : EIATTR_SW_WAR
	.align		4
.L_125:
        /*00f0*/ 	.byte	0x04, 0x36
        /*00f2*/ 	.short	(.L_127 - .L_126)
.L_126:
        /*00f4*/ 	.word	0x00000008
.L_127:


//--------------------- .nv.info._ZN4vllm23rotary_embedding_kernelIN3c104HalfELb0EEEvPKlPT_S6_PKS5_illliii --------------------------
	.section	.nv.info._ZN4vllm23rotary_embedding_kernelIN3c104HalfELb0EEEvPKlPT_S6_PKS5_illliii,"",@"SHT_CUDA_INFO"
	.sectionflags	@""
	.align	4


	//----- nvinfo : EIATTR_CUDA_API_VERSION
	.align		4
        /*0000*/ 	.byte	0x04, 0x37
        /*0002*/ 	.short	(.L_129 - .L_128)
.L_128:
        /*0004*/ 	.word	0x00000082


	//----- nvinfo : EIATTR_KPARAM_INFO
	.align		4
.L_129:
        /*0008*/ 	.byte	0x04, 0x17
        /*000a*/ 	.short	(.L_131 - .L_130)
.L_130:
        /*000c*/ 	.word	0x00000000
        /*0010*/ 	.short	0x000a
        /*0012*/ 	.short	0x0048
        /*0014*/ 	.byte	0x00, 0xf0, 0x11, 0x00


	//----- nvinfo : EIATTR_KPARAM_INFO
	.align		4
.L_131:
        /*0018*/ 	.byte	0x04, 0x17
        /*001a*/ 	.short	(.L_133 - .L_132)
.L_132:
        /*001c*/ 	.word	0x00000000
        /*0020*/ 	.short	0x0009
        /*0022*/ 	.short	0x0044
        /*0024*/ 	.byte	0x00, 0xf0, 0x11, 0x00


	//----- nvinfo : EIATTR_KPARAM_INFO
	.align		4
.L_133:
        /*0028*/ 	.byte	0x04, 0x17
        /*002a*/ 	.short	(.L_135 - .L_134)
.L_134:
        /*002c*/ 	.word	0x00000000
        /*0030*/ 	.short	0x0008
        /*0032*/ 	.short	0x0040
        /*0034*/ 	.byte	0x00, 0xf0, 0x11, 0x00


	//----- nvinfo : EIATTR_KPARAM_INFO
	.align		4
.L_135:
        /*0038*/ 	.byte	0x04, 0x17
        /*003a*/ 	.short	(.L_137 - .L_136)
.L_136:
        /*003c*/ 	.word	0x00000000
        /*0040*/ 	.short	0x0007
        /*0042*/ 	.short	0x0038
        /*0044*/ 	.byte	0x00, 0xf0, 0x21, 0x00


	//----- nvinfo : EIATTR_KPARAM_INFO
	.align		4
.L_137:
        /*0048*/ 	.byte	0x04, 0x17
        /*004a*/ 	.short	(.L_139 - .L_138)
.L_138:
        /*004c*/ 	.word	0x00000000
        /*0050*/ 	.short	0x0006
        /*0052*/ 	.short	0x0030
        /*0054*/ 	.byte	0x00, 0xf0, 0x21, 0x00


	//----- nvinfo : EIATTR_KPARAM_INFO
	.align		4
.L_139:
        /*0058*/ 	.byte	0x04, 0x17
        /*005a*/ 	.short	(.L_141 - .L_140)
.L_140:
        /*005c*/ 	.word	0x00000000
        /*0060*/ 	.short	0x0005
        /*0062*/ 	.short	0x0028
        /*0064*/ 	.byte	0x00, 0xf0, 0x21, 0x00


	//----- nvinfo : EIATTR_KPARAM_INFO
	.align		4
.L_141:
        /*0068*/ 	.byte	0x04, 0x17
        /*006a*/ 	.short	(.L_143 - .L_142)
.L_142:
        /*006c*/ 	.word	0x00000000
        /*0070*/ 	.short	0x0004
        /*0072*/ 	.short	0x0020
        /*0074*/ 	.byte	0x00, 0xf0, 0x11, 0x00


	//----- nvinfo : EIATTR_KPARAM_INFO
	.align		4
.L_143:
        /*0078*/ 	.byte	0x04, 0x17
        /*007a*/ 	.short	(.L_145 - .L_144)
.L_144:
        /*007c*/ 	.word	0x00000000
        /*0080*/ 	.short	0x0003
        /*0082*/ 	.short	0x0018
        /*0084*/ 	.byte	0x00, 0xf5, 0x21, 0x00


	//----- nvinfo : EIATTR_KPARAM_INFO
	.align		4
.L_145:
        /*0088*/ 	.byte	0x04, 0x17
        /*008a*/ 	.short	(.L_147 - .L_146)
.L_146:
        /*008c*/ 	.word	0x00000000
        /*0090*/ 	.short	0x0002
        /*0092*/ 	.short	0x0010
        /*0094*/ 	.byte	0x00, 0xf5, 0x21, 0x00


	//----- nvinfo : EIATTR_KPARAM_INFO
	.align		4
.L_147:
        /*0098*/ 	.byte	0x04, 0x17
        /*009a*/ 	.short	(.L_149 - .L_148)
.L_148:
        /*009c*/ 	.word	0x00000000
        /*00a0*/ 	.short	0x0001
        /*00a2*/ 	.short	0x0008
        /*00a4*/ 	.byte	0x00, 0xf5, 0x21, 0x00


	//----- nvinfo : EIATTR_KPARAM_INFO
	.align		4
.L_149:
        /*00a8*/ 	.byte	0x04, 0x17
        /*00aa*/ 	.short	(.L_151 - .L_150)
.L_150:
        /*00ac*/ 	.word	0x00000000
        /*00b0*/ 	.short	0x0000
        /*00b2*/ 	.short	0x0000
        /*00b4*/ 	.byte	0x00, 0xf5, 0x21, 0x00


	//----- nvinfo : EIATTR_SPARSE_MMA_MASK
	.align		4
.L_151:
        /*00b8*/ 	.byte	0x03, 0x50
        /*00ba*/ 	.short	0x0000


	//----- nvinfo : EIATTR_MAXREG_COUNT
	.align		4
        /*00bc*/ 	.byte	0x03, 0x1b
        /*00be*/ 	.short	0x00ff


	//----- nvinfo : EIATTR_MERCURY_ISA_VERSION
	.align		4
        /*00c0*/ 	.byte	0x03, 0x5f
        /*00c2*/ 	.short	0x0101


	//----- nvinfo : EIATTR_VRC_CTA_INIT_COUNT
	.align		4
        /*00c4*/ 	.byte	0x02, 0x4a
	.zero		1
	.zero		1


	//----- nvinfo : EIATTR_EXIT_INSTR_OFFSETS
	.align		4
        /*00c8*/ 	.byte	0x04, 0x1c
        /*00ca*/ 	.short	(.L_153 - .L_152)


	//   ....[0]....
.L_152:
        /*00cc*/ 	.word	0x00000680


	//   ....[1]....
        /*00d0*/ 	.word	0x000006c0


	//   ....[2]....
        /*00d4*/ 	.word	0x00000b70


	//----- nvinfo : EIATTR_CRS_STACK_SIZE
	.align		4
.L_153:
        /*00d8*/ 	.byte	0x04, 0x1e
        /*00da*/ 	.short	(.L_155 - .L_154)
.L_154:
        /*00dc*/ 	.word	0x00000000


	//----- nvinfo : EIATTR_CBANK_PARAM_SIZE
	.align		4
.L_155:
        /*00e0*/ 	.byte	0x03, 0x19
        /*00e2*/ 	.short	0x004c


	//----- nvinfo : EIATTR_PARAM_CBANK
	.align		4
        /*00e4*/ 	.byte	0x04, 0x0a
        /*00e6*/ 	.short	(.L_157 - .L_156)
	.align		4
.L_156:
        /*00e8*/ 	.word	index@(.nv.constant0._ZN4vllm23rotary_embedding_kernelIN3c104HalfELb0EEEvPKlPT_S6_PKS5_illliii)
        /*00ec*/ 	.short	0x0380
        /*00ee*/ 	.short	0x004c


	//----- nvinfo : EIATTR_SW_WAR
	.align		4
.L_157:
        /*00f0*/ 	.byte	0x04, 0x36
        /*00f2*/ 	.short	(.L_159 - .L_158)
.L_158:
        /*00f4*/ 	.word	0x00000008
.L_159:


//--------------------- .nv.info._ZN4vllm23rotary_embedding_kernelIN3c104HalfELb1EEEvPKlPT_S6_PKS5_illliii --------------------------
	.section	.nv.info._ZN4vllm23rotary_embedding_kernelIN3c104HalfELb1EEEvPKlPT_S6_PKS5_illliii,"",@"SHT_CUDA_INFO"
	.sectionflags	@""
	.align	4


	//----- nvinfo : EIATTR_CUDA_API_VERSION
	.align		4
        /*0000*/ 	.byte	0x04, 0x37
        /*0002*/ 	.short	(.L_161 - .L_160)
.L_160:
        /*0004*/ 	.word	0x00000082


	//----- nvinfo : EIATTR_KPARAM_INFO
	.align		4
.L_161:
        /*0008*/ 	.byte	0x04, 0x17
        /*000a*/ 	.short	(.L_163 - .L_162)
.L_162:
        /*000c*/ 	.word	0x00000000
        /*0010*/ 	.short	0x000a
        /*0012*/ 	.short	0x0048
        /*0014*/ 	.byte	0x00, 0xf0, 0x11, 0x00


	//----- nvinfo : EIATTR_KPARAM_INFO
	.align		4
.L_163:
        /*0018*/ 	.byte	0x04, 0x17
        /*001a*/ 	.short	(.L_165 - .L_164)
.L_164:
        /*001c*/ 	.word	0x00000000
        /*0020*/ 	.short	0x0009
        /*0022*/ 	.short	0x0044
        /*0024*/ 	.byte	0x00, 0xf0, 0x11, 0x00


	//----- nvinfo : EIATTR_KPARAM_INFO
	.align		4
.L_165:
        /*0028*/ 	.byte	0x04, 0x17
        /*002a*/ 	.short	(.L_167 - .L_166)
.L_166:
        /*002c*/ 	.word	0x00000000
        /*0030*/ 	.short	0x0008
        /*0032*/ 	.short	0x0040
        /*0034*/ 	.byte	0x00, 0xf0, 0x11, 0x00


	//----- nvinfo : EIATTR_KPARAM_INFO
	.align		4
.L_167:
        /*0038*/ 	.byte	0x04, 0x17
        /*003a*/ 	.short	(.L_169 - .L_168)
.L_168:
        /*003c*/ 	.word	0x00000000
        /*0040*/ 	.short	0x0007
        /*0042*/ 	.short	0x0038
        /*0044*/ 	.byte	0x00, 0xf0, 0x21, 0x00


	//----- nvinfo : EIATTR_KPARAM_INFO
	.align		4
.L_169:
        /*0048*/ 	.byte	0x04, 0x17
        /*004a*/ 	.short	(.L_171 - .L_170)
.L_170:
        /*004c*/ 	.word	0x00000000
        /*0050*/ 	.short	0x0006
        /*0052*/ 	.short	0x0030
        /*0054*/ 	.byte	0x00, 0xf0, 0x21, 0x00


	//----- nvinfo : EIATTR_KPARAM_INFO
	.align		4
.L_171:
        /*0058*/ 	.byte	0x04, 0x17
        /*005a*/ 	.short	(.L_173 - .L_172)
.L_172:
        /*005c*/ 	.word	0x00000000
        /*0060*/ 	.short	0x0005
        /*0062*/ 	.short	0x0028
        /*0064*/ 	.byte	0x00, 0xf0, 0x21, 0x00


	//----- nvinfo : EIATTR_KPARAM_INFO
	.align		4
.L_173:
        /*0068*/ 	.byte	0x04, 0x17
        /*006a*/ 	.short	(.L_175 - .L_174)
.L_174:
        /*006c*/ 	.word	0x00000000
        /*0070*/ 	.short	0x0004
        /*0072*/ 	.short	0x0020
        /*0074*/ 	.byte	0x00, 0xf0, 0x11, 0x00


	//----- nvinfo : EIATTR_KPARAM_INFO
	.align		4
.L_175:
        /*0078*/ 	.byte	0x04, 0x17
        /*007a*/ 	.short	(.L_177 - .L_176)
.L_176:
        /*007c*/ 	.word	0x00000000
        /*0080*/ 	.short	0x0003
        /*0082*/ 	.short	0x0018
        /*0084*/ 	.byte	0x00, 0xf5, 0x21, 0x00


	//----- nvinfo : EIATTR_KPARAM_INFO
	.align		4
.L_177:
        /*0088*/ 	.byte	0x04, 0x17
        /*008a*/ 	.short	(.L_179 - .L_178)
.L_178:
        /*008c*/ 	.word	0x00000000
        /*0090*/ 	.short	0x0002
        /*0092*/ 	.short	0x0010
        /*0094*/ 	.byte	0x00, 0xf5, 0x21, 0x00


	//----- nvinfo : EIATTR_KPARAM_INFO
	.align		4
.L_179:
        /*0098*/ 	.byte	0x04, 0x17
        /*009a*/ 	.short	(.L_181 - .L_180)
.L_180:
        /*009c*/ 	.word	0x00000000
        /*00a0*/ 	.short	0x0001
        /*00a2*/ 	.short	0x0008
        /*00a4*/ 	.byte	0x00, 0xf5, 0x21, 0x00


	//----- nvinfo : EIATTR_KPARAM_INFO
	.align		4
.L_181:
        /*00a8*/ 	.byte	0x04, 0x17
        /*00aa*/ 	.short	(.L_183 - .L_182)
.L_182:
        /*00ac*/ 	.word	0x00000000
        /*00b0*/ 	.short	0x0000
        /*00b2*/ 	.short	0x0000
        /*00b4*/ 	.byte	0x00, 0xf5, 0x21, 0x00


	//----- nvinfo : EIATTR_SPARSE_MMA_MASK
	.align		4
.L_183:
        /*00b8*/ 	.byte	0x03, 0x50
        /*00ba*/ 	.short	0x0000


	//----- nvinfo : EIATTR_MAXREG_COUNT
	.align		4
        /*00bc*/ 	.byte	0x03, 0x1b
        /*00be*/ 	.short	0x00ff


	//----- nvinfo : EIATTR_MERCURY_ISA_VERSION
	.align		4
        /*00c0*/ 	.byte	0x03, 0x5f
        /*00c2*/ 	.short	0x0101


	//----- nvinfo : EIATTR_VRC_CTA_INIT_COUNT
	.align		4
        /*00c4*/ 	.byte	0x02, 0x4a
	.zero		1
	.zero		1


	//----- nvinfo : EIATTR_EXIT_INSTR_OFFSETS
	.align		4
        /*00c8*/ 	.byte	0x04, 0x1c
        /*00ca*/ 	.short	(.L_185 - .L_184)


	//   ....[0]....
.L_184:
        /*00cc*/ 	.word	0x00000680


	//   ....[1]....
        /*00d0*/ 	.word	0x000006c0


	//   ....[2]....
        /*00d4*/ 	.word	0x00000b70


	//----- nvinfo : EIATTR_CRS_STACK_SIZE
	.align		4
.L_185:
        /*00d8*/ 	.byte	0x04, 0x1e
        /*00da*/ 	.short	(.L_187 - .L_186)
.L_186:
        /*00dc*/ 	.word	0x00000000


	//----- nvinfo : EIATTR_CBANK_PARAM_SIZE
	.align		4
.L_187:
        /*00e0*/ 	.byte	0x03, 0x19
        /*00e2*/ 	.short	0x004c


	//----- nvinfo : EIATTR_PARAM_CBANK
	.align		4
        /*00e4*/ 	.byte	0x04, 0x0a
        /*00e6*/ 	.short	(.L_189 - .L_188)
	.align		4
.L_188:
        /*00e8*/ 	.word	index@(.nv.constant0._ZN4vllm23rotary_embedding_kernelIN3c104HalfELb1EEEvPKlPT_S6_PKS5_illliii)
        /*00ec*/ 	.short	0x0380
        /*00ee*/ 	.short	0x004c


	//----- nvinfo : EIATTR_SW_WAR
	.align		4
.L_189:
        /*00f0*/ 	.byte	0x04, 0x36
        /*00f2*/ 	.short	(.L_191 - .L_190)
.L_190:
        /*00f4*/ 	.word	0x00000008
.L_191:


//--------------------- .nv.info._ZN4vllm23rotary_embedding_kernelIfLb0EEEvPKlPT_S4_PKS3_illliii --------------------------
	.section	.nv.info._ZN4vllm23rotary_embedding_kernelIfLb0EEEvPKlPT_S4_PKS3_illliii,"",@"SHT_CUDA_INFO"
	.sectionflags	@""
	.align	4


	//----- nvinfo : EIATTR_CUDA_API_VERSION
	.align		4
        /*0000*/ 	.byte	0x04, 0x37
        /*0002*/ 	.short	(.L_193 - .L_192)
.L_192:
        /*0004*/ 	.word	0x00000082


	//----- nvinfo : EIATTR_KPARAM_INFO
	.align		4
.L_193:
        /*0008*/ 	.byte	0x04, 0x17
        /*000a*/ 	.short	(.L_195 - .L_194)
.L_194:
        /*000c*/ 	.word	0x00000000
        /*0010*/ 	.short	0x000a
        /*0012*/ 	.short	0x0048
        /*0014*/ 	.byte	0x00, 0xf0, 0x11, 0x00


	//----- nvinfo : EIATTR_KPARAM_INFO
	.align		4
.L_195:
        /*0018*/ 	.byte	0x04, 0x17
        /*001a*/ 	.short	(.L_197 - .L_196)
.L_196:
        /*001c*/ 	.word	0x00000000
        /*0020*/ 	.short	0x0009
        /*0022*/ 	.short	0x0044
        /*0024*/ 	.byte	0x00, 0xf0, 0x11, 0x00


	//----- nvinfo : EIATTR_KPARAM_INFO
	.align		4
.L_197:
        /*0028*/ 	.byte	0x04, 0x17
        /*002a*/ 	.short	(.L_199 - .L_198)
.L_198:
        /*002c*/ 	.word	0x00000000
        /*0030*/ 	.short	0x0008
        /*0032*/ 	.short	0x0040
        /*0034*/ 	.byte	0x00, 0xf0, 0x11, 0x00


	//----- nvinfo : EIATTR_KPARAM_INFO
	.align		4
.L_199:
        /*0038*/ 	.byte	0x04, 0x17
        /*003a*/ 	.short	(.L_201 - .L_200)
.L_200:
        /*003c*/ 	.word	0x00000000
        /*0040*/ 	.short	0x0007
        /*0042*/ 	.short	0x0038
        /*0044*/ 	.byte	0x00, 0xf0, 0x21, 0x00


	//----- nvinfo : EIATTR_KPARAM_INFO
	.align		4
.L_201:
        /*0048*/ 	.byte	0x04, 0x17
        /*004a*/ 	.short	(.L_203 - .L_202)
.L_202:
        /*004c*/ 	.word	0x00000000
        /*0050*/ 	.short	0x0006
        /*0052*/ 	.short	0x0030
        /*0054*/ 	.byte	0x00, 0xf0, 0x21, 0x00


	//----- nvinfo : EIATTR_KPARAM_INFO
	.align		4
.L_203:
        /*0058*/ 	.byte	0x04, 0x17
        /*005a*/ 	.short	(.L_205 - .L_204)
.L_204:
        /*005c*/ 	.word	0x00000000
        /*0060*/ 	.short	0x0005
        /*0062*/ 	.short	0x0028
        /*0064*/ 	.byte	0x00, 0xf0, 0x21, 0x00


	//----- nvinfo : EIATTR_KPARAM_INFO
	.align		4
.L_205:
        /*0068*/ 	.byte	0x04, 0x17
        /*006a*/ 	.short	(.L_207 - .L_206)
.L_206:
        /*006c*/ 	.word	0x00000000
        /*0070*/ 	.short	0x0004
        /*0072*/ 	.short	0x0020
        /*0074*/ 	.byte	0x00, 0xf0, 0x11, 0x00


	//----- nvinfo : EIATTR_KPARAM_INFO
	.align		4
.L_207:
        /*0078*/ 	.byte	0x04, 0x17
        /*007a*/ 	.short	(.L_209 - .L_208)
.L_208:
        /*007c*/ 	.word	0x00000000
        /*0080*/ 	.short	0x0003
        /*0082*/ 	.short	0x0018
        /*0084*/ 	.byte	0x00, 0xf5, 0x21, 0x00


	//----- nvinfo : EIATTR_KPARAM_INFO
	.align		4
.L_209:
        /*0088*/ 	.byte	0x04, 0x17
        /*008a*/ 	.short	(.L_211 - .L_210)
.L_210:
        /*008c*/ 	.word	0x00000000
        /*0090*/ 	.short	0x0002
        /*0092*/ 	.short	0x0010
        /*0094*/ 	.byte	0x00, 0xf5, 0x21, 0x00


	//----- nvinfo : EIATTR_KPARAM_INFO
	.align		4
.L_211:
        /*0098*/ 	.byte	0x04, 0x17
        /*009a*/ 	.short	(.L_213 - .L_212)
.L_212:
        /*009c*/ 	.word	0x00000000
        /*00a0*/ 	.short	0x0001
        /*00a2*/ 	.short	0x0008
        /*00a4*/ 	.byte	0x00, 0xf5, 0x21, 0x00


	//----- nvinfo : EIATTR_KPARAM_INFO
	.align		4
.L_213:
        /*00a8*/ 	.byte	0x04, 0x17
        /*00aa*/ 	.short	(.L_215 - .L_214)
.L_214:
        /*00ac*/ 	.word	0x00000000
        /*00b0*/ 	.short	0x0000
        /*00b2*/ 	.short	0x0000
        /*00b4*/ 	.byte	0x00, 0xf5, 0x21, 0x00


	//----- nvinfo : EIATTR_SPARSE_MMA_MASK
	.align		4
.L_215:
        /*00b8*/ 	.byte	0x03, 0x50
        /*00ba*/ 	.short	0x0000


	//----- nvinfo : EIATTR_MAXREG_COUNT
	.align		4
        /*00bc*/ 	.byte	0x03, 0x1b
        /*00be*/ 	.short	0x00ff


	//----- nvinfo : EIATTR_MERCURY_ISA_VERSION
	.align		4
        /*00c0*/ 	.byte	0x03, 0x5f
        /*00c2*/ 	.short	0x0101


	//----- nvinfo : EIATTR_VRC_CTA_INIT_COUNT
	.align		4
        /*00c4*/ 	.byte	0x02, 0x4a
	.zero		1
	.zero		1


	//----- nvinfo : EIATTR_EXIT_INSTR_OFFSETS
	.align		4
        /*00c8*/ 	.byte	0x04, 0x1c
        /*00ca*/ 	.short	(.L_217 - .L_216)


	//   ....[0]....
.L_216:
        /*00cc*/ 	.word	0x000005a0


	//   ....[1]....
        /*00d0*/ 	.word	0x000005e0


	//   ....[2]....
        /*00d4*/ 	.word	0x000009b0


	//----- nvinfo : EIATTR_CRS_STACK_SIZE
	.align		4
.L_217:
        /*00d8*/ 	.byte	0x04, 0x1e
        /*00da*/ 	.short	(.L_219 - .L_218)
.L_218:
        /*00dc*/ 	.word	0x00000000


	//----- nvinfo : EIATTR_CBANK_PARAM_SIZE
	.align		4
.L_219:
        /*00e0*/ 	.byte	0x03, 0x19
        /*00e2*/ 	.short	0x004c


	//----- nvinfo : EIATTR_PARAM_CBANK
	.align		4
        /*00e4*/ 	.byte	0x04, 0x0a
        /*00e6*/ 	.short	(.L_221 - .L_220)
	.align		4
.L_220:
        /*00e8*/ 	.word	index@(.nv.constant0._ZN4vllm23rotary_embedding_kernelIfLb0EEEvPKlPT_S4_PKS3_illliii)
        /*00ec*/ 	.short	0x0380
        /*00ee*/ 	.short	0x004c


	//----- nvinfo : EIATTR_SW_WAR
	.align		4
.L_221:
        /*00f0*/ 	.byte	0x04, 0x36
        /*00f2*/ 	.short	(.L_223 - .L_222)
.L_222:
        /*00f4*/ 	.word	0x00000008
.L_223:


//--------------------- .nv.info._ZN4vllm23rotary_embedding_kernelIfLb1EEEvPKlPT_S4_PKS3_illliii --------------------------
	.section	.nv.info._ZN4vllm23rotary_embedding_kernelIfLb1EEEvPKlPT_S4_PKS3_illliii,"",@"SHT_CUDA_INFO"
	.sectionflags	@""
	.align	4


	//----- nvinfo : EIATTR_CUDA_API_VERSION
	.align		4
        /*0000*/ 	.byte	0x04, 0x37
        /*0002*/ 	.short	(.L_225 - .L_224)
.L_224:
        /*0004*/ 	.word	0x00000082


	//----- nvinfo : EIATTR_KPARAM_INFO
	.align		4
.L_225:
        /*0008*/ 	.byte	0x04, 0x17
        /*000a*/ 	.short	(.L_227 - .L_226)
.L_226:
        /*000c*/ 	.word	0x00000000
        /*0010*/ 	.short	0x000a
        /*0012*/ 	.short	0x0048
        /*0014*/ 	.byte	0x00, 0xf0, 0x11, 0x00


	//----- nvinfo : EIATTR_KPARAM_INFO
	.align		4
.L_227:
        /*0018*/ 	.byte	0x04, 0x17
        /*001a*/ 	.short	(.L_229 - .L_228)
.L_228:
        /*001c*/ 	.word	0x00000000
        /*0020*/ 	.short	0x0009
        /*0022*/ 	.short	0x0044
        /*0024*/ 	.byte	0x00, 0xf0, 0x11, 0x00


	//----- nvinfo : EIATTR_KPARAM_INFO
	.align		4
.L_229:
        /*0028*/ 	.byte	0x04, 0x17
        /*002a*/ 	.short	(.L_231 - .L_230)
.L_230:
        /*002c*/ 	.word	0x00000000
        /*0030*/ 	.short	0x0008
        /*0032*/ 	.short	0x0040
        /*0034*/ 	.byte	0x00, 0xf0, 0x11, 0x00


	//----- nvinfo : EIATTR_KPARAM_INFO
	.align		4
.L_231:
        /*0038*/ 	.byte	0x04, 0x17
        /*003a*/ 	.short	(.L_233 - .L_232)
.L_232:
        /*003c*/ 	.word	0x00000000
        /*0040*/ 	.short	0x0007
        /*0042*/ 	.short	0x0038
        /*0044*/ 	.byte	0x00, 0xf0, 0x21, 0x00


	//----- nvinfo : EIATTR_KPARAM_INFO
	.align		4
.L_233:
        /*0048*/ 	.byte	0x04, 0x17
        /*004a*/ 	.short	(.L_235 - .L_234)
.L_234:
        /*004c*/ 	.word	0x00000000
        /*0050*/ 	.short	0x0006
        /*0052*/ 	.short	0x0030
        /*0054*/ 	.byte	0x00, 0xf0, 0x21, 0x00


	//----- nvinfo : EIATTR_KPARAM_INFO
	.align		4
.L_235:
        /*0058*/ 	.byte	0x04, 0x17
        /*005a*/ 	.short	(.L_237 - .L_236)
.L_236:
        /*005c*/ 	.word	0x00000000
        /*0060*/ 	.short	0x0005
        /*0062*/ 	.short	0x0028
        /*0064*/ 	.byte	0x00, 0xf0, 0x21, 0x00


	//----- nvinfo : EIATTR_KPARAM_INFO
	.align		4
.L_237:
        /*0068*/ 	.byte	0x04, 0x17
        /*006a*/ 	.short	(.L_239 - .L_238)
.L_238:
        /*006c*/ 	.word	0x00000000
        /*0070*/ 	.short	0x0004
        /*0072*/ 	.short	0x0020
        /*0074*/ 	.byte	0x00, 0xf0, 0x11, 0x00


	//----- nvinfo : EIATTR_KPARAM_INFO
	.align		4
.L_239:
        /*0078*/ 	.byte	0x04, 0x17
        /*007a*/ 	.short	(.L_241 - .L_240)
.L_240:
        /*007c*/ 	.word	0x00000000
        /*0080*/ 	.short	0x0003
        /*0082*/ 	.short	0x0018
        /*0084*/ 	.byte	0x00, 0xf5, 0x21, 0x00


	//----- nvinfo : EIATTR_KPARAM_INFO
	.align		4
.L_241:
        /*0088*/ 	.byte	0x04, 0x17
        /*008a*/ 	.short	(.L_243 - .L_242)
.L_242:
        /*008c*/ 	.word	0x00000000
        /*0090*/ 	.short	0x0002
        /*0092*/ 	.short	0x0010
        /*0094*/ 	.byte	0x00, 0xf5, 0x21, 0x00


	//----- nvinfo : EIATTR_KPARAM_INFO
	.align		4
.L_243:
        /*0098*/ 	.byte	0x04, 0x17
        /*009a*/ 	.short	(.L_245 - .L_244)
.L_244:
        /*009c*/ 	.word	0x00000000
        /*00a0*/ 	.short	0x0001
        /*00a2*/ 	.short	0x0008
        /*00a4*/ 	.byte	0x00, 0xf5, 0x21, 0x00


	//----- nvinfo : EIATTR_KPARAM_INFO
	.align		4
.L_245:
        /*00a8*/ 	.byte	0x04, 0x17
        /*00aa*/ 	.short	(.L_247 - .L_246)
.L_246:
        /*00ac*/ 	.word	0x00000000
        /*00b0*/ 	.short	0x0000
        /*00b2*/ 	.short	0x0000
        /*00b4*/ 	.byte	0x00, 0xf5, 0x21, 0x00


	//----- nvinfo : EIATTR_SPARSE_MMA_MASK
	.align		4
.L_247:
        /*00b8*/ 	.byte	0x03, 0x50
        /*00ba*/ 	.short	0x0000


	//----- nvinfo : EIATTR_MAXREG_COUNT
	.align		4
        /*00bc*/ 	.byte	0x03, 0x1b
        /*00be*/ 	.short	0x00ff


	//----- nvinfo : EIATTR_MERCURY_ISA_VERSION
	.align		4
        /*00c0*/ 	.byte	0x03, 0x5f
        /*00c2*/ 	.short	0x0101


	//----- nvinfo : EIATTR_VRC_CTA_INIT_COUNT
	.align		4
        /*00c4*/ 	.byte	0x02, 0x4a
	.zero		1
	.zero		1


	//----- nvinfo : EIATTR_EXIT_INSTR_OFFSETS
	.align		4
        /*00c8*/ 	.byte	0x04, 0x1c
        /*00ca*/ 	.short	(.L_249 - .L_248)


	//   ....[0]....
.L_248:
        /*00cc*/ 	.word	0x000005a0


	//   ....[1]....
        /*00d0*/ 	.word	0x000005e0


	//   ....[2]....
        /*00d4*/ 	.word	0x000009c0


	//----- nvinfo : EIATTR_CRS_STACK_SIZE
	.align		4
.L_249:
        /*00d8*/ 	.byte	0x04, 0x1e
        /*00da*/ 	.short	(.L_251 - .L_250)
.L_250:
        /*00dc*/ 	.word	0x00000000


	//----- nvinfo : EIATTR_CBANK_PARAM_SIZE
	.align		4
.L_251:
        /*00e0*/ 	.byte	0x03, 0x19
        /*00e2*/ 	.short	0x004c


	//----- nvinfo : EIATTR_PARAM_CBANK
	.align		4
        /*00e4*/ 	.byte	0x04, 0x0a
        /*00e6*/ 	.short	(.L_253 - .L_252)
	.align		4
.L_252:
        /*00e8*/ 	.word	index@(.nv.constant0._ZN4vllm23rotary_embedding_kernelIfLb1EEEvPKlPT_S4_PKS3_illliii)
        /*00ec*/ 	.short	0x0380
        /*00ee*/ 	.short	0x004c


	//----- nvinfo : EIATTR_SW_WAR
	.align		4
.L_253:
        /*00f0*/ 	.byte	0x04, 0x36
        /*00f2*/ 	.short	(.L_255 - .L_254)
.L_254:
        /*00f4*/ 	.word	0x00000008
.L_255:


//--------------------- .nv.callgraph             --------------------------
	.section	.nv.callgraph,"",@"SHT_CUDA_CALLGRAPH"
	.align	4
	.sectionentsize	8
	.align		4
        /*0000*/ 	.word	0x00000000
	.align		4
        /*0004*/ 	.word	0xffffffff
	.align		4
        /*0008*/ 	.word	0x00000000
	.align		4
        /*000c*/ 	.word	0xfffffffe
	.align		4
        /*0010*/ 	.word	0x00000000
	.align		4
        /*0014*/ 	.word	0xfffffffd
	.align		4
        /*0018*/ 	.word	0x00000000
	.align		4
        /*001c*/ 	.word	0xfffffffc


//--------------------- .nv.constant4             --------------------------
	.section	.nv.constant4,"a",@progbits
	.align	8
	.align		8
.nv.constant4:
        /*0000*/ 	.dword	_ZN54_INTERNAL_00d936ef_23_pos_encoding_kernels_cu_19a63b674cuda3std3__45__cpo5beginE
	.align		8
        /*0008*/ 	.dword	_ZN54_INTERNAL_00d936ef_23_pos_encoding_kernels_cu_19a63b674cuda3std3__45__cpo3endE
	.align		8
        /*0010*/ 	.dword	_ZN54_INTERNAL_00d936ef_23_pos_encoding_kernels_cu_19a63b674cuda3std3__45__cpo6cbeginE
	.align		8
        /*0018*/ 	.dword	_ZN54_INTERNAL_00d936ef_23_pos_encoding_kernels_cu_19a63b674cuda3std3__45__cpo4cendE
	.align		8
        /*0020*/ 	.dword	_ZN54_INTERNAL_00d936ef_23_pos_encoding_kernels_cu_19a63b674cuda3std3__45__cpo6rbeginE
	.align		8
        /*0028*/ 	.dword	_ZN54_INTERNAL_00d936ef_23_pos_encoding_kernels_cu_19a63b674cuda3std3__45__cpo4rendE
	.align		8
        /*0030*/ 	.dword	_ZN54_INTERNAL_00d936ef_23_pos_encoding_kernels_cu_19a63b674cuda3std3__45__cpo7crbeginE
	.align		8
        /*0038*/ 	.dword	_ZN54_INTERNAL_00d936ef_23_pos_encoding_kernels_cu_19a63b674cuda3std3__45__cpo5crendE
	.align		8
        /*0040*/ 	.dword	_ZN54_INTERNAL_00d936ef_23_pos_encoding_kernels_cu_19a63b674cuda3std3__456_GLOBAL__N__00d936ef_23_pos_encoding_kernels_cu_19a63b676ignoreE
	.align		8
        /*0048*/ 	.dword	_ZN54_INTERNAL_00d936ef_23_pos_encoding_kernels_cu_19a63b674cuda3std3__419piecewise_constructE
	.align		8
        /*0050*/ 	.dword	_ZN54_INTERNAL_00d936ef_23_pos_encoding_kernels_cu_19a63b674cuda3std3__48in_placeE
	.align		8
        /*0058*/ 	.dword	_ZN54_INTERNAL_00d936ef_23_pos_encoding_kernels_cu_19a63b674cuda3std3__420unreachable_sentinelE
	.align		8
        /*0060*/ 	.dword	_ZN54_INTERNAL_00d936ef_23_pos_encoding_kernels_cu_19a63b674cuda3std6ranges3__45__cpo4swapE
	.align		8
        /*0068*/ 	.dword	_ZN54_INTERNAL_00d936ef_23_pos_encoding_kernels_cu_19a63b674cuda3std6ranges3__45__cpo9iter_moveE
	.align		8
        /*0070*/ 	.dword	_ZN54_INTERNAL_00d936ef_23_pos_encoding_kernels_cu_19a63b674cuda3std6ranges3__45__cpo5beginE
	.align		8
        /*0078*/ 	.dword	_ZN54_INTERNAL_00d936ef_23_pos_encoding_kernels_cu_19a63b674cuda3std6ranges3__45__cpo3endE
	.align		8
        /*0080*/ 	.dword	_ZN54_INTERNAL_00d936ef_23_pos_encoding_kernels_cu_19a63b674cuda3std6ranges3__45__cpo6cbeginE
	.align		8
        /*0088*/ 	.dword	_ZN54_INTERNAL_00d936ef_23_pos_encoding_kernels_cu_19a63b674cuda3std6ranges3__45__cpo4cendE
	.align		8
        /*0090*/ 	.dword	_ZN54_INTERNAL_00d936ef_23_pos_encoding_kernels_cu_19a63b674cuda3std6ranges3__45__cpo7advanceE
	.align		8
        /*0098*/ 	.dword	_ZN54_INTERNAL_00d936ef_23_pos_encoding_kernels_cu_19a63b674cuda3std6ranges3__45__cpo9iter_swapE
	.align		8
        /*00a0*/ 	.dword	_ZN54_INTERNAL_00d936ef_23_pos_encoding_kernels_cu_19a63b674cuda3std6ranges3__45__cpo4nextE
	.align		8
        /*00a8*/ 	.dword	_ZN54_INTERNAL_00d936ef_23_pos_encoding_kernels_cu_19a63b674cuda3std6ranges3__45__cpo4prevE
	.align		8
        /*00b0*/ 	.dword	_ZN54_INTERNAL_00d936ef_23_pos_encoding_kernels_cu_19a63b674cuda3std6ranges3__45__cpo4dataE
	.align		8
        /*00b8*/ 	.dword	_ZN54_INTERNAL_00d936ef_23_pos_encoding_kernels_cu_19a63b674cuda3std6ranges3__45__cpo5cdataE
	.align		8
        /*00c0*/ 	.dword	_ZN54_INTERNAL_00d936ef_23_pos_encoding_kernels_cu_19a63b674cuda3std6ranges3__45__cpo4sizeE
	.align		8
        /*00c8*/ 	.dword	_ZN54_INTERNAL_00d936ef_23_pos_encoding_kernels_cu_19a63b674cuda3std6ranges3__45__cpo5ssizeE
	.align		8
        /*00d0*/ 	.dword	_ZN54_INTERNAL_00d936ef_23_pos_encoding_kernels_cu_19a63b674cuda3std6ranges3__45__cpo8distanceE
	.align		8
        /*00d8*/ 	.dword	_ZN54_INTERNAL_00d936ef_23_pos_encoding_kernels_cu_19a63b676thrust24THRUST_300001_SM_1000_NS6system6detail10sequential3seqE


//--------------------- .text._ZN4vllm23rotary_embedding_kernelIN3c108BFloat16ELb0EEEvPKlPT_S6_PKS5_illliii --------------------------
	.section	.text._ZN4vllm23rotary_embedding_kernelIN3c108BFloat16ELb0EEEvPKlPT_S6_PKS5_illliii,"ax",@progbits
	.align	128
        .global         _ZN4vllm23rotary_embedding_kernelIN3c108BFloat16ELb0EEEvPKlPT_S6_PKS5_illliii
        .type           _ZN4vllm23rotary_embedding_kernelIN3c108BFloat16ELb0EEEvPKlPT_S6_PKS5_illliii,@function
        .size           _ZN4vllm23rotary_embedding_kernelIN3c108BFloat16ELb0EEEvPKlPT_S6_PKS5_illliii,(.L_x_30 - _ZN4vllm23rotary_embedding_kernelIN3c108BFloat16ELb0EEEvPKlPT_S6_PKS5_illliii)
        .other          _ZN4vllm23rotary_embedding_kernelIN3c108BFloat16ELb0EEEvPKlPT_S6_PKS5_illliii,@"STO_CUDA_ENTRY STV_DEFAULT"
_ZN4vllm23rotary_embedding_kernelIN3c108BFloat16ELb0EEEvPKlPT_S6_PKS5_illliii:
.text._ZN4vllm23rotary_embedding_kernelIN3c108BFloat16ELb0EEEvPKlPT_S6_PKS5_illliii:
[----:B------:R-:W-:Y:S01]  /*0000*/  LDC R1, c[0x0][0x37c] ;  /* 0x0000df00ff017b82 */ /* 0x000fe20000000800 */
[----:B------:R-:W0:Y:S07]  /*0010*/  S2R R15, SR_CTAID.X ;  /* 0x00000000000f7919 */ /* 0x000e2e0000002500 */
[----:B------:R-:W0:Y:S01]  /*0020*/  LDC.64 R2, c[0x0][0x380] ;  /* 0x0000e000ff027b82 */ /* 0x000e220000000a00 */
[----:B------:R-:W1:Y:S07]  /*0030*/  LDCU.64 UR4, c[0x0][0x358] ;  /* 0x00006b00ff0477ac */ /* 0x000e6e0008000a00 */
[----:B------:R-:W2:Y:S01]  /*0040*/  LDC R7, c[0x0][0x3a0] ;  /* 0x0000e800ff077b82 */ /* 0x000ea20000000800 */
[----:B------:R-:W3:Y:S01]  /*0050*/  S2R R0, SR_TID.X ;  /* 0x0000000000007919 */ /* 0x000ee20000002100 */
[----:B------:R-:W4:Y:S01]  /*0060*/  LDCU UR6, c[0x0][0x3c0] ;  /* 0x00007800ff0677ac */ /* 0x000f220008000800 */
[----:B------:R-:W0:Y:S05]  /*0070*/  LDCU.64 UR8, c[0x0][0x3b8] ;  /* 0x00007700ff0877ac */ /* 0x000e2a0008000a00 */
[----:B------:R-:W5:Y:S01]  /*0080*/  LDC.64 R8, c[0x0][0x398] ;  /* 0x0000e600ff087b82 */ /* 0x000f620000000a00 */
[----:B------:R-:W0:Y:S02]  /*0090*/  LDCU.64 UR10, c[0x0][0x388] ;  /* 0x00007100ff0a77ac */ /* 0x000e240008000a00 */
[----:B0-----:R-:W-:-:S06]  /*00a0*/  IMAD.WIDE.U32 R2, R15, 0x8, R2 ;  /* 0x000000080f027825 */ /* 0x001fcc00078e0002 */
[----:B-1----:R-:W5:Y:S01]  /*00b0*/  LDG.E.64.CONSTANT R2, desc[UR4][R2.64] ;  /* 0x0000000402027981 */ /* 0x002f62000c1e9b00 */
[----:B--2---:R-:W-:Y:S01]  /*00c0*/  LEA.HI R17, R7, R7, RZ, 0x1 ;  /* 0x0000000707117211 */ /* 0x004fe200078f08ff */
[----:B------:R-:W-:Y:S01]  /*00d0*/  BSSY.RECONVERGENT B0, `(.L_x_0) ;  /* 0x0000059000007945 */ /* 0x000fe20003800200 */
[----:B------:R-:W-:Y:S02]  /*00e0*/  SHF.R.S32.HI R5, RZ, 0x1f, R7 ;  /* 0x0000001fff057819 */ /* 0x000fe40000011407 */
[----:B------:R-:W-:-:S05]  /*00f0*/  SHF.R.S32.HI R17, RZ, 0x1, R17 ;  /* 0x00000001ff117819 */ /* 0x000fca0000011411 */
[----:B----4-:R-:W-:-:S05]  /*0100*/  IMAD R19, R17, UR6, RZ ;  /* 0x0000000611137c24 */ /* 0x010fca000f8e02ff */
[----:B---3--:R-:W-:Y:S01]  /*0110*/  ISETP.GE.AND P0, PT, R0, R19, PT ;  /* 0x000000130000720c */ /* 0x008fe20003f06270 */
[-C--:B-----5:R-:W-:Y:S02]  /*0120*/  IMAD R4, R3, R7.reuse, RZ ;  /* 0x0000000703047224 */ /* 0x0a0fe400078e02ff */
[----:B------:R-:W-:-:S04]  /*0130*/  IMAD.WIDE.U32 R6, R2, R7, RZ ;  /* 0x0000000702067225 */ /* 0x000fc800078e00ff */
[----:B------:R-:W-:Y:S01]  /*0140*/  IMAD R5, R2, R5, R4 ;  /* 0x0000000502057224 */ /* 0x000fe200078e0204 */
[----:B------:R-:W-:-:S03]  /*0150*/  LEA R4, P1, R6, R8, 0x1 ;  /* 0x0000000806047211 */ /* 0x000fc600078208ff */
[----:B------:R-:W-:-:S05]  /*0160*/  IMAD.IADD R2, R7, 0x1, R5 ;  /* 0x0000000107027824 */ /* 0x000fca00078e0205 */
[----:B------:R-:W-:-:S03]  /*0170*/  LEA.HI.X R5, R6, R9, R2, 0x1, P1 ;  /* 0x0000000906057211 */ /* 0x000fc600008f0c02 */
[----:B------:R-:W-:Y:S01]  /*0180*/  IMAD.WIDE R2, R17, 0x2, R4 ;  /* 0x0000000211027825 */ /* 0x000fe200078e0204 */
[----:B------:R-:W-:Y:S06]  /*0190*/  @P0 BRA `(.L_x_1) ;  /* 0x0000000400300947 */ /* 0x000fec0003800000 */
[-C--:B------:R-:W-:Y:S01]  /*01a0*/  IABS R14, R17.reuse ;  /* 0x00000011000e7213 */ /* 0x080fe20000000000 */
[----:B------:R-:W0:Y:S01]  /*01b0*/  LDCU.64 UR6, c[0x0][0x3a8] ;  /* 0x00007500ff0677ac */ /* 0x000e220008000a00 */
[----:B------:R-:W1:Y:S01]  /*01c0*/  LDC R16, c[0x0][0x360] ;  /* 0x0000d800ff107b82 */ /* 0x000e620000000800 */
[----:B------:R-:W-:Y:S01]  /*01d0*/  IMAD.MOV.U32 R22, RZ, RZ, RZ ;  /* 0x000000ffff167224 */ /* 0x000fe200078e00ff */
[----:B------:R-:W2:Y:S01]  /*01e0*/  I2F.RP R8, R14 ;  /* 0x0000000e00087306 */ /* 0x000ea20000209400 */
[----:B------:R-:W-:Y:S01]  /*01f0*/  ISETP.NE.AND P0, PT, R17, RZ, PT ;  /* 0x000000ff1100720c */ /* 0x000fe20003f05270 */
[----:B------:R-:W-:Y:S01]  /*0200*/  IMAD.MOV.U32 R20, RZ, RZ, R0 ;  /* 0x000000ffff147224 */ /* 0x000fe200078e0000 */
[----:B------:R-:W-:-:S05]  /*0210*/  LOP3.LUT R18, RZ, R17, RZ, 0x33, !PT ;  /* 0x00000011ff127212 */ /* 0x000fca00078e33ff */
[----:B--2---:R-:W2:Y:S01]  /*0220*/  MUFU.RCP R8, R8 ;  /* 0x0000000800087308 */ /* 0x004ea20000001000 */
[----:B0-----:R-:W-:-:S04]  /*0230*/  IMAD.WIDE.U32 R6, R15, UR6, RZ ;  /* 0x000000060f067c25 */ /* 0x001fc8000f8e00ff */
[----:B------:R-:W-:Y:S02]  /*0240*/  IMAD R21, R15, UR7, R7 ;  /* 0x000000070f157c24 */ /* 0x000fe4000f8e0207 */
[----:B--2---:R-:W-:-:S06]  /*0250*/  VIADD R23, R8, 0xffffffe ;  /* 0x0ffffffe08177836 */ /* 0x004fcc0000000000 */
[----:B------:R-:W0:Y:S02]  /*0260*/  F2I.FTZ.U32.TRUNC.NTZ R23, R23 ;  /* 0x0000001700177305 */ /* 0x000e24000021f000 */
[----:B0-----:R-:W-:-:S05]  /*0270*/  IADD3 R9, PT, PT, RZ, -R23, RZ ;  /* 0x80000017ff097210 */ /* 0x001fca0007ffe0ff */
[----:B------:R-:W-:-:S04]  /*0280*/  IMAD R9, R9, R14, RZ ;  /* 0x0000000e09097224 */ /* 0x000fc800078e02ff */
[----:B-1----:R-:W-:-:S07]  /*0290*/  IMAD.HI.U32 R22, R23, R9, R22 ;  /* 0x0000000917167227 */ /* 0x002fce00078e0016 */
.L_x_2:
[----:B0-----:R-:W-:Y:S02]  /*02a0*/  IABS R8, R17 ;  /* 0x0000001100087213 */ /* 0x001fe40000000000 */
[----:B------:R-:W-:Y:S02]  /*02b0*/  IABS R9, R20 ;  /* 0x0000001400097213 */ /* 0x000fe40000000000 */
[----:B------:R-:W-:-:S03]  /*02c0*/  IADD3 R10, PT, PT, RZ, -R8, RZ ;  /* 0x80000008ff0a7210 */ /* 0x000fc60007ffe0ff */
[----:B------:R-:W-:-:S04]  /*02d0*/  IMAD.HI.U32 R8, R22, R9, RZ ;  /* 0x0000000916087227 */ /* 0x000fc800078e00ff */
[----:B------:R-:W-:Y:S01]  /*02e0*/  IMAD R9, R8, R10, R9 ;  /* 0x0000000a08097224 */ /* 0x000fe200078e0209 */
[----:B------:R-:W-:-:S04]  /*02f0*/  IABS R10, R17 ;  /* 0x00000011000a7213 */ /* 0x000fc80000000000 */
[----:B------:R-:W-:-:S13]  /*0300*/  ISETP.GT.U32.AND P2, PT, R14, R9, PT ;  /* 0x000000090e00720c */ /* 0x000fda0003f44070 */
[----:B------:R-:W-:Y:S02]  /*0310*/  @!P2 IMAD.IADD R9, R9, 0x1, -R10 ;  /* 0x000000010909a824 */ /* 0x000fe400078e0a0a */
[----:B------:R-:W-:-:S03]  /*0320*/  @!P2 VIADD R8, R8, 0x1 ;  /* 0x000000010808a836 */ /* 0x000fc60000000000 */
[----:B------:R-:W-:Y:S02]  /*0330*/  ISETP.GE.U32.AND P1, PT, R9, R14, PT ;  /* 0x0000000e0900720c */ /* 0x000fe40003f26070 */
[----:B------:R-:W-:-:S04]  /*0340*/  LOP3.LUT R9, R20, R17, RZ, 0x3c, !PT ;  /* 0x0000001114097212 */ /* 0x000fc800078e3cff */
[----:B------:R-:W-:Y:S02]  /*0350*/  ISETP.GE.AND P3, PT, R9, RZ, PT ;  /* 0x000000ff0900720c */ /* 0x000fe40003f66270 */
[----:B------:R-:W-:-:S05]  /*0360*/  MOV R9, R21 ;  /* 0x0000001500097202 */ /* 0x000fca0000000f00 */
[----:B------:R-:W-:-:S06]  /*0370*/  @P1 IADD3 R8, PT, PT, R8, 0x1, RZ ;  /* 0x0000000108081810 */ /* 0x000fcc0007ffe0ff */
[----:B------:R-:W-:-:S05]  /*0380*/  @!P3 IMAD.MOV R8, RZ, RZ, -R8 ;  /* 0x000000ffff08b224 */ /* 0x000fca00078e0a08 */
[----:B------:R-:W-:Y:S01]  /*0390*/  SEL R11, R18, R8, !P0 ;  /* 0x00000008120b7207 */ /* 0x000fe20004000000 */
[----:B------:R-:W-:-:S03]  /*03a0*/  IMAD.MOV.U32 R8, RZ, RZ, R6 ;  /* 0x000000ffff087224 */ /* 0x000fc600078e0006 */
[C---:B------:R-:W-:Y:S01]  /*03b0*/  IADD3 R13, PT, PT, -R11.reuse, RZ, RZ ;  /* 0x000000ff0b0d7210 */ /* 0x040fe20007ffe1ff */
[----:B------:R-:W-:Y:S01]  /*03c0*/  IMAD.WIDE.U32 R8, R11, UR8, R8 ;  /* 0x000000080b087c25 */ /* 0x000fe2000f8e0008 */
[----:B------:R-:W-:-:S03]  /*03d0*/  SHF.R.S32.HI R10, RZ, 0x1f, R11 ;  /* 0x0000001fff0a7819 */ /* 0x000fc6000001140b */
[----:B------:R-:W-:Y:S02]  /*03e0*/  IMAD R13, R17, R13, R20 ;  /* 0x0000000d110d7224 */ /* 0x000fe400078e0214 */
[----:B------:R-:W-:Y:S02]  /*03f0*/  IMAD R10, R10, UR8, RZ ;  /* 0x000000080a0a7c24 */ /* 0x000fe4000f8e02ff */
[----:B------:R-:W-:Y:S02]  /*0400*/  IMAD.SHL.U32 R23, R13, 0x2, RZ ;  /* 0x000000020d177824 */ /* 0x000fe400078e00ff */
[----:B------:R-:W-:-:S03]  /*0410*/  IMAD R10, R11, UR9, R10 ;  /* 0x000000090b0a7c24 */ /* 0x000fc6000f8e020a */
[----:B------:R-:W-:Y:S02]  /*0420*/  SHF.R.S32.HI R11, RZ, 0x1f, R23 ;  /* 0x0000001fff0b7819 */ /* 0x000fe40000011417 */
[----:B------:R-:W-:-:S04]  /*0430*/  IADD3 R23, P1, PT, R23, R8, RZ ;  /* 0x0000000817177210 */ /* 0x000fc80007f3e0ff */
[----:B------:R-:W-:Y:S01]  /*0440*/  IADD3.X R12, PT, PT, R11, R9, R10, P1, !PT ;  /* 0x000000090b0c7210 */ /* 0x000fe20000ffe40a */
[----:B------:R-:W-:Y:S01]  /*0450*/  IMAD.WIDE R10, R13, 0x2, R4 ;  /* 0x000000020d0a7825 */ /* 0x000fe200078e0204 */
[----:B------:R-:W-:-:S04]  /*0460*/  LEA R8, P1, R23, UR10, 0x1 ;  /* 0x0000000a17087c11 */ /* 0x000fc8000f8208ff */
[----:B------:R-:W-:Y:S01]  /*0470*/  LEA.HI.X R9, R23, UR11, R12, 0x1, P1 ;  /* 0x0000000b17097c11 */ /* 0x000fe200088f0c0c */
[----:B------:R-:W-:Y:S01]  /*0480*/  IMAD.WIDE R12, R13, 0x2, R2 ;  /* 0x000000020d0c7825 */ /* 0x000fe200078e0202 */
[----:B------:R-:W2:Y:S04]  /*0490*/  LDG.E.U16.CONSTANT R10, desc[UR4][R10.64] ;  /* 0x000000040a0a7981 */ /* 0x000ea8000c1e9500 */
[----:B------:R-:W3:Y:S04]  /*04a0*/  LDG.E.U16 R24, desc[UR4][R8.64] ;  /* 0x0000000408187981 */ /* 0x000ee8000c1e1500 */
[----:B------:R-:W4:Y:S04]  /*04b0*/  LDG.E.U16.CONSTANT R12, desc[UR4][R12.64] ;  /* 0x000000040c0c7981 */ /* 0x000f28000c1e9500 */
[----:B------:R-:W5:Y:S01]  /*04c0*/  LDG.E.U16 R25, desc[UR4][R8.64+0x2] ;  /* 0x0000020408197981 */ /* 0x000f62000c1e1500 */
[----:B------:R-:W-:-:S04]  /*04d0*/  IADD3 R20, PT, PT, R16, R20, RZ ;  /* 0x0000001410147210 */ /* 0x000fc80007ffe0ff */
[----:B------:R-:W-:Y:S02]  /*04e0*/  ISETP.GE.AND P1, PT, R20, R19, PT ;  /* 0x000000131400720c */ /* 0x000fe40003f26270 */
[----:B--2---:R-:W-:Y:S01]  /*04f0*/  SHF.L.U32 R23, R10, 0x10, RZ ;  /* 0x000000100a177819 */ /* 0x004fe200000006ff */
[----:B---3--:R-:W-:Y:S01]  /*0500*/  IMAD.U32 R26, R24, 0x10000, RZ ;  /* 0x00010000181a7824 */ /* 0x008fe200078e00ff */
[----:B----4-:R-:W-:-:S03]  /*0510*/  SHF.L.U32 R27, R12, 0x10, RZ ;  /* 0x000000100c1b7819 */ /* 0x010fc600000006ff */
[C---:B------:R-:W-:Y:S01]  /*0520*/  FMUL.FTZ R24, R26.reuse, R23 ;  /* 0x000000171a187220 */ /* 0x040fe20000410000 */
[----:B-----5:R-:W-:Y:S02]  /*0530*/  IMAD.U32 R28, R25, 0x10000, RZ ;  /* 0x00010000191c7824 */ /* 0x020fe400078e00ff */
[----:B------:R-:W-:-:S03]  /*0540*/  FMUL.FTZ R26, R26, R27 ;  /* 0x0000001b1a1a7220 */ /* 0x000fc60000410000 */
[----:B------:R-:W0:Y:S01]  /*0550*/  F2F.BF16.F32 R24, R24 ;  /* 0x0000001800187304 */ /* 0x000e220000202000 */
[----:B------:R-:W-:Y:S01]  /*0560*/  FMUL.FTZ R27, R28, R27 ;  /* 0x0000001b1c1b7220 */ /* 0x000fe20000410000 */
[----:B------:R-:W-:-:S06]  /*0570*/  FMUL.FTZ R23, R23, R28 ;  /* 0x0000001c17177220 */ /* 0x000fcc0000410000 */
[----:B------:R-:W1:Y:S01]  /*0580*/  F2F.BF16.F32 R27, R27 ;  /* 0x0000001b001b7304 */ /* 0x000e620000202000 */
[----:B0-----:R-:W-:-:S07]  /*0590*/  SHF.L.U32 R10, R24, 0x10, RZ ;  /* 0x00000010180a7819 */ /* 0x001fce00000006ff */
[----:B------:R-:W0:Y:S01]  /*05a0*/  F2F.BF16.F32 R26, R26 ;  /* 0x0000001a001a7304 */ /* 0x000e220000202000 */
[----:B-1----:R-:W-:-:S07]  /*05b0*/  SHF.L.U32 R11, R27, 0x10, RZ ;  /* 0x000000101b0b7819 */ /* 0x002fce00000006ff */
[----:B------:R-:W1:Y:S01]  /*05c0*/  F2F.BF16.F32 R23, R23 ;  /* 0x0000001700177304 */ /* 0x000e620000202000 */
[----:B------:R-:W-:Y:S01]  /*05d0*/  FADD.FTZ R10, R10, -R11 ;  /* 0x8000000b0a0a7221 */ /* 0x000fe20000010000 */
[----:B0-----:R-:W-:-:S04]  /*05e0*/  IMAD.U32 R13, R26, 0x10000, RZ ;  /* 0x000100001a0d7824 */ /* 0x001fc800078e00ff */
[----:B------:R-:W-:-:S05]  /*05f0*/  F2FP.BF16.F32.PACK_AB R10, RZ, R10 ;  /* 0x0000000aff0a723e */ /* 0x000fca00000010ff */
[----:B------:R0:W-:Y:S01]  /*0600*/  STG.E.U16 desc[UR4][R8.64], R10 ;  /* 0x0000000a08007986 */ /* 0x0001e2000c101504 */
[----:B-1----:R-:W-:-:S04]  /*0610*/  IMAD.U32 R12, R23, 0x10000, RZ ;  /* 0x00010000170c7824 */ /* 0x002fc800078e00ff */
[----:B------:R-:W-:-:S05]  /*0620*/  FADD.FTZ R12, R12, R13 ;  /* 0x0000000d0c0c7221 */ /* 0x000fca0000010000 */
[----:B------:R-:W-:-:S05]  /*0630*/  F2FP.BF16.F32.PACK_AB R12, RZ, R12 ;  /* 0x0000000cff0c723e */ /* 0x000fca00000010ff */
[----:B------:R0:W-:Y:S01]  /*0640*/  STG.E.U16 desc[UR4][R8.64+0x2], R12 ;  /* 0x0000020c08007986 */ /* 0x0001e2000c101504 */
[----:B------:R-:W-:Y:S05]  /*0650*/  @!P1 BRA `(.L_x_2) ;  /* 0xfffffffc00109947 */ /* 0x000fea000383ffff */
.L_x_1:
[----:B------:R-:W-:Y:S05]  /*0660*/  BSYNC.RECONVERGENT B0 ;  /* 0x0000000000007941 */ /* 0x000fea0003800200 */
.L_x_0:
[----:B------:R-:W1:Y:S02]  /*0670*/  LDCU.64 UR6, c[0x0][0x390] ;  /* 0x00007200ff0677ac */ /* 0x000e640008000a00 */
[----:B-1----:R-:W-:-:S04]  /*0680*/  ISETP.NE.U32.AND P0, PT, RZ, UR6, PT ;  /* 0x00000006ff007c0c */ /* 0x002fc8000bf05070 */
[----:B------:R-:W-:-:S13]  /*0690*/  ISETP.NE.AND.EX P0, PT, RZ, UR7, PT, P0 ;  /* 0x00000007ff007c0c */ /* 0x000fda000bf05300 */
[----:B------:R-:W-:Y:S05]  /*06a0*/  @!P0 EXIT ;  /* 0x000000000000894d */ /* 0x000fea0003800000 */
[----:B------:R-:W0:Y:S02]  /*06b0*/  LDCU UR6, c[0x0][0x3c4] ;  /* 0x00007880ff0677ac */ /* 0x000e240008000800 */
[----:B0-----:R-:W-:-:S05]  /*06c0*/  IMAD R9, R17, UR6, RZ ;  /* 0x0000000611097c24 */ /* 0x001fca000f8e02ff */
[----:B------:R-:W-:-:S13]  /*06d0*/  ISETP.GE.AND P0, PT, R0, R9, PT ;  /* 0x000000090000720c */ /* 0x000fda0003f06270 */
[----:B------:R-:W-:Y:S05]  /*06e0*/  @P0 EXIT ;  /* 0x000000000000094d */ /* 0x000fea0003800000 */
[----:B------:R-:W-:Y:S01]  /*06f0*/  IABS R8, R17 ;  /* 0x0000001100087213 */ /* 0x000fe20000000000 */
[----:B------:R-:W0:Y:S01]  /*0700*/  LDCU.64 UR8, c[0x0][0x3b0] ;  /* 0x00007600ff0877ac */ /* 0x000e220008000a00 */
[----:B------:R-:W-:Y:S02]  /*0710*/  ISETP.NE.AND P0, PT, R17, RZ, PT ;  /* 0x000000ff1100720c */ /* 0x000fe40003f05270 */
[----:B------:R-:W1:Y:S01]  /*0720*/  I2F.RP R6, R8 ;  /* 0x0000000800067306 */ /* 0x000e620000209400 */
[----:B------:R-:W2:Y:S01]  /*0730*/  LDCU UR6, c[0x0][0x360] ;  /* 0x00006c00ff0677ac */ /* 0x000ea20008000800 */
[----:B------:R-:W3:Y:S01]  /*0740*/  LDCU.64 UR10, c[0x0][0x3b8] ;  /* 0x00007700ff0a77ac */ /* 0x000ee20008000a00 */
[----:B------:R-:W4:Y:S05]  /*0750*/  LDCU.64 UR12, c[0x0][0x390] ;  /* 0x00007200ff0c77ac */ /* 0x000f2a0008000a00 */
[----:B-1----:R-:W1:Y:S02]  /*0760*/  MUFU.RCP R6, R6 ;  /* 0x0000000600067308 */ /* 0x002e640000001000 */
[----:B-1----:R-:W-:-:S02]  /*0770*/  VIADD R10, R6, 0xffffffe ;  /* 0x0ffffffe060a7836 */ /* 0x002fc40000000000 */
[----:B0-----:R-:W-:-:S04]  /*0780*/  IMAD.WIDE.U32 R6, R15, UR8, RZ ;  /* 0x000000080f067c25 */ /* 0x001fc8000f8e00ff */
[----:B------:R0:W1:Y:S01]  /*0790*/  F2I.FTZ.U32.TRUNC.NTZ R11, R10 ;  /* 0x0000000a000b7305 */ /* 0x000062000021f000 */
[----:B------:R-:W-:Y:S02]  /*07a0*/  IMAD R15, R15, UR9, R7 ;  /* 0x000000090f0f7c24 */ /* 0x000fe4000f8e0207 */
[----:B0-----:R-:W-:Y:S01]  /*07b0*/  IMAD.MOV.U32 R10, RZ, RZ, RZ ;  /* 0x000000ffff0a7224 */ /* 0x001fe200078e00ff */
[----:B-1----:R-:W-:-:S05]  /*07c0*/  IADD3 R13, PT, PT, RZ, -R11, RZ ;  /* 0x8000000bff0d7210 */ /* 0x002fca0007ffe0ff */
[----:B------:R-:W-:-:S04]  /*07d0*/  IMAD R13, R13, R8, RZ ;  /* 0x000000080d0d7224 */ /* 0x000fc800078e02ff */
[----:B------:R-:W-:Y:S01]  /*07e0*/  IMAD.HI.U32 R10, R11, R13, R10 ;  /* 0x0000000d0b0a7227 */ /* 0x000fe200078e000a */
[----:B--234-:R-:W-:-:S07]  /*07f0*/  LOP3.LUT R11, RZ, R17, RZ, 0x33, !PT ;  /* 0x00000011ff0b7212 */ /* 0x01cfce00078e33ff */
.L_x_3:
[----:B0-----:R-:W-:Y:S02]  /*0800*/  IABS R12, R17 ;  /* 0x00000011000c7213 */ /* 0x001fe40000000000 */
[----:B------:R-:W-:Y:S02]  /*0810*/  IABS R13, R0 ;  /* 0x00000000000d7213 */ /* 0x000fe40000000000 */
[----:B------:R-:W-:-:S03]  /*0820*/  IADD3 R14, PT, PT, RZ, -R12, RZ ;  /* 0x8000000cff0e7210 */ /* 0x000fc60007ffe0ff */
[----:B------:R-:W-:-:S04]  /*0830*/  IMAD.HI.U32 R12, R10, R13, RZ ;  /* 0x0000000d0a0c7227 */ /* 0x000fc800078e00ff */
[----:B------:R-:W-:Y:S01]  /*0840*/  IMAD R13, R12, R14, R13 ;  /* 0x0000000e0c0d7224 */ /* 0x000fe200078e020d */
[----:B------:R-:W-:-:S04]  /*0850*/  IABS R14, R17 ;  /* 0x00000011000e7213 */ /* 0x000fc80000000000 */
[----:B------:R-:W-:-:S13]  /*0860*/  ISETP.GT.U32.AND P2, PT, R8, R13, PT ;  /* 0x0000000d0800720c */ /* 0x000fda0003f44070 */
[----:B------:R-:W-:Y:S01]  /*0870*/  @!P2 IMAD.IADD R13, R13, 0x1, -R14 ;  /* 0x000000010d0da824 */ /* 0x000fe200078e0a0e */
[----:B------:R-:W-:Y:S02]  /*0880*/  @!P2 IADD3 R12, PT, PT, R12, 0x1, RZ ;  /* 0x000000010c0ca810 */ /* 0x000fe40007ffe0ff */
[----:B------:R-:W-:Y:S02]  /*0890*/  MOV R14, R6 ;  /* 0x00000006000e7202 */ /* 0x000fe40000000f00 */
[----:B------:R-:W-:Y:S02]  /*08a0*/  ISETP.GE.U32.AND P1, PT, R13, R8, PT ;  /* 0x000000080d00720c */ /* 0x000fe40003f26070 */
[----:B------:R-:W-:-:S04]  /*08b0*/  LOP3.LUT R13, R0, R17, RZ, 0x3c, !PT ;  /* 0x00000011000d7212 */ /* 0x000fc800078e3cff */
[----:B------:R-:W-:-:S07]  /*08c0*/  ISETP.GE.AND P3, PT, R13, RZ, PT ;  /* 0x000000ff0d00720c */ /* 0x000fce0003f66270 */
[----:B------:R-:W-:-:S06]  /*08d0*/  @P1 VIADD R12, R12, 0x1 ;  /* 0x000000010c0c1836 */ /* 0x000fcc0000000000 */
[----:B------:R-:W-:-:S04]  /*08e0*/  @!P3 IADD3 R12, PT, PT, -R12, RZ, RZ ;  /* 0x000000ff0c0cb210 */ /* 0x000fc80007ffe1ff */
[----:B------:R-:W-:-:S04]  /*08f0*/  SEL R21, R11, R12, !P0 ;  /* 0x0000000c0b157207 */ /* 0x000fc80004000000 */
[--C-:B------:R-:W-:Y:S01]  /*0900*/  SHF.R.S32.HI R16, RZ, 0x1f, R21.reuse ;  /* 0x0000001fff107819 */ /* 0x100fe20000011415 */
[----:B------:R-:W-:Y:S02]  /*0910*/  IMAD.MOV R19, RZ, RZ, -R21 ;  /* 0x000000ffff137224 */ /* 0x000fe400078e0a15 */
[----:B------:R-:W-:-:S04]  /*0920*/  IMAD.WIDE.U32 R12, R21, UR10, R14 ;  /* 0x0000000a150c7c25 */ /* 0x000fc8000f8e000e */
        /* <DEDUP_REMOVED lines=8> */
[----:B------:R-:W-:-:S03]  /*09b0*/  LEA R12, P1, R23, UR12, 0x1 ;  /* 0x0000000c170c7c11 */ /* 0x000fc6000f8208ff */
[----:B------:R-:W-:Y:S01]  /*09c0*/  IMAD.WIDE R18, R19, 0x2, R2 ;  /* 0x0000000213127825 */ /* 0x000fe200078e0202 */
[----:B------:R-:W-:Y:S01]  /*09d0*/  LEA.HI.X R13, R23, UR13, R14, 0x1, P1 ;  /* 0x0000000d170d7c11 */ /* 0x000fe200088f0c0e */
[----:B------:R-:W2:Y:S04]  /*09e0*/  LDG.E.U16.CONSTANT R20, desc[UR4][R20.64] ;  /* 0x0000000414147981 */ /* 0x000ea8000c1e9500 */
[----:B------:R-:W3:Y:S04]  /*09f0*/  LDG.E.U16.CONSTANT R18, desc[UR4][R18.64] ;  /* 0x0000000412127981 */ /* 0x000ee8000c1e9500 */
[----:B------:R-:W4:Y:S04]  /*0a00*/  LDG.E.U16 R14, desc[UR4][R12.64] ;  /* 0x000000040c0e7981 */ /* 0x000f28000c1e1500 */
[----:B------:R-:W5:Y:S01]  /*0a10*/  LDG.E.U16 R16, desc[UR4][R12.64+0x2] ;  /* 0x000002040c107981 */ /* 0x000f62000c1e1500 */
[----:B------:R-:W-:-:S04]  /*0a20*/  IADD3 R0, PT, PT, R0, UR6, RZ ;  /* 0x0000000600007c10 */ /* 0x000fc8000fffe0ff */
[----:B------:R-:W-:Y:S02]  /*0a30*/  ISETP.GE.AND P1, PT, R0, R9, PT ;  /* 0x000000090000720c */ /* 0x000fe40003f26270 */
[----:B--2---:R-:W-:Y:S02]  /*0a40*/  SHF.L.U32 R23, R20, 0x10, RZ ;  /* 0x0000001014177819 */ /* 0x004fe400000006ff */
[----:B---3--:R-:W-:Y:S01]  /*0a50*/  SHF.L.U32 R25, R18, 0x10, RZ ;  /* 0x0000001012197819 */ /* 0x008fe200000006ff */
[----:B----4-:R-:W-:Y:S02]  /*0a60*/  IMAD.U32 R14, R14, 0x10000, RZ ;  /* 0x000100000e0e7824 */ /* 0x010fe400078e00ff */
[----:B-----5:R-:W-:Y:S02]  /*0a70*/  IMAD.U32 R16, R16, 0x10000, RZ ;  /* 0x0001000010107824 */ /* 0x020fe400078e00ff */
[C---:B------:R-:W-:Y:S01]  /*0a80*/  FMUL.FTZ R20, R14.reuse, R25 ;  /* 0x000000190e147220 */ /* 0x040fe20000410000 */
[----:B------:R-:W-:Y:S01]  /*0a90*/  FMUL.FTZ R22, R14, R23 ;  /* 0x000000170e167220 */ /* 0x000fe20000410000 */
[----:B------:R-:W-:Y:S01]  /*0aa0*/  FMUL.FTZ R25, R16, R25 ;  /* 0x0000001910197220 */ /* 0x000fe20000410000 */
[----:B------:R-:W-:-:S03]  /*0ab0*/  FMUL.FTZ R16, R23, R16 ;  /* 0x0000001017107220 */ /* 0x000fc60000410000 */
[----:B------:R-:W-:Y:S08]  /*0ac0*/  F2F.BF16.F32 R20, R20 ;  /* 0x0000001400147304 */ /* 0x000ff00000202000 */
[----:B------:R-:W0:Y:S08]  /*0ad0*/  F2F.BF16.F32 R22, R22 ;  /* 0x0000001600167304 */ /* 0x000e300000202000 */
[----:B------:R-:W1:Y:S08]  /*0ae0*/  F2F.BF16.F32 R25, R25 ;  /* 0x0000001900197304 */ /* 0x000e700000202000 */
[----:B------:R-:W2:Y:S01]  /*0af0*/  F2F.BF16.F32 R16, R16 ;  /* 0x0000001000107304 */ /* 0x000ea20000202000 */
[----:B0-----:R-:W-:Y:S01]  /*0b00*/  SHF.L.U32 R14, R22, 0x10, RZ ;  /* 0x00000010160e7819 */ /* 0x001fe200000006ff */
[----:B------:R-:W-:Y:S01]  /*0b10*/  IMAD.U32 R21, R20, 0x10000, RZ ;  /* 0x0001000014157824 */ /* 0x000fe200078e00ff */
[----:B-1----:R-:W-:Y:S01]  /*0b20*/  SHF.L.U32 R19, R25, 0x10, RZ ;  /* 0x0000001019137819 */ /* 0x002fe200000006ff */
[----:B--2---:R-:W-:-:S04]  /*0b30*/  IMAD.U32 R18, R16, 0x10000, RZ ;  /* 0x0001000010127824 */ /* 0x004fc800078e00ff */
[----:B------:R-:W-:Y:S01]  /*0b40*/  FADD.FTZ R14, R14, -R19 ;  /* 0x800000130e0e7221 */ /* 0x000fe20000010000 */
[----:B------:R-:W-:-:S04]  /*0b50*/  FADD.FTZ R18, R18, R21 ;  /* 0x0000001512127221 */ /* 0x000fc80000010000 */
[----:B------:R-:W-:Y:S02]  /*0b60*/  F2FP.BF16.F32.PACK_AB R14, RZ, R14 ;  /* 0x0000000eff0e723e */ /* 0x000fe400000010ff */
[----:B------:R-:W-:-:S03]  /*0b70*/  F2FP.BF16.F32.PACK_AB R18, RZ, R18 ;  /* 0x00000012ff12723e */ /* 0x000fc600000010ff */
[----:B------:R0:W-:Y:S04]  /*0b80*/  STG.E.U16 desc[UR4][R12.64], R14 ;  /* 0x0000000e0c007986 */ /* 0x0001e8000c101504 */
[----:B------:R0:W-:Y:S01]  /*0b90*/  STG.E.U16 desc[UR4][R12.64+0x2], R18 ;  /* 0x000002120c007986 */ /* 0x0001e2000c101504 */
[----:B------:R-:W-:Y:S05]  /*0ba0*/  @!P1 BRA `(.L_x_3) ;  /* 0xfffffffc00149947 */ /* 0x000fea000383ffff */
[----:B------:R-:W-:Y:S05]  /*0bb0*/  EXIT ;  /* 0x000000000000794d */ /* 0x000fea0003800000 */
.L_x_4:
[----:B------:R-:W-:-:S00]  /*0bc0*/  BRA `(.L_x_4) ;  /* 0xfffffffc00fc7947 */ /* 0x000fc0000383ffff */
[----:B------:R-:W-:-:S00]  /*0bd0*/  NOP ;  /* 0x0000000000007918 */ /* 0x000fc00000000000 */
        /* <DEDUP_REMOVED lines=10> */
.L_x_30:


//--------------------- .text._ZN4vllm23rotary_embedding_kernelIN3c108BFloat16ELb1EEEvPKlPT_S6_PKS5_illliii --------------------------
	.section	.text._ZN4vllm23rotary_embedding_kernelIN3c108BFloat16ELb1EEEvPKlPT_S6_PKS5_illliii,"ax",@progbits
	.align	128
        .global         _ZN4vllm23rotary_embedding_kernelIN3c108BFloat16ELb1EEEvPKlPT_S6_PKS5_illliii
        .type           _ZN4vllm23rotary_embedding_kernelIN3c108BFloat16ELb1EEEvPKlPT_S6_PKS5_illliii,@function
        .size           _ZN4vllm23rotary_embedding_kernelIN3c108BFloat16ELb1EEEvPKlPT_S6_PKS5_illliii,(.L_x_31 - _ZN4vllm23rotary_embedding_kernelIN3c108BFloat16ELb1EEEvPKlPT_S6_PKS5_illliii)
        .other          _ZN4vllm23rotary_embedding_kernelIN3c108BFloat16ELb1EEEvPKlPT_S6_PKS5_illliii,@"STO_CUDA_ENTRY STV_DEFAULT"
_ZN4vllm23rotary_embedding_kernelIN3c108BFloat16ELb1EEEvPKlPT_S6_PKS5_illliii:
.text._ZN4vllm23rotary_embedding_kernelIN3c108BFloat16ELb1EEEvPKlPT_S6_PKS5_illliii:
        /* <DEDUP_REMOVED lines=29> */
[----:B------:R-:W-:Y:S01]  /*01d0*/  ISETP.NE.AND P0, PT, R17, RZ, PT ;  /* 0x000000ff1100720c */ /* 0x000fe20003f05270 */
[----:B------:R-:W2:Y:S01]  /*01e0*/  I2F.RP R10, R16 ;  /* 0x00000010000a7306 */ /* 0x000ea20000209400 */
[----:B------:R-:W-:Y:S02]  /*01f0*/  MOV R24, R0 ;  /* 0x0000000000187202 */ /* 0x000fe40000000f00 */
[----:B------:R-:W-:-:S05]  /*0200*/  LOP3.LUT R22, RZ, R17, RZ, 0x33, !PT ;  /* 0x00000011ff167212 */ /* 0x000fca00078e33ff */
[----:B--2---:R-:W2:Y:S01]  /*0210*/  MUFU.RCP R10, R10 ;  /* 0x0000000a000a7308 */ /* 0x004ea20000001000 */
[----:B0-----:R-:W-:-:S04]  /*0220*/  IMAD.WIDE.U32 R2, R19, UR6, RZ ;  /* 0x0000000613027c25 */ /* 0x001fc8000f8e00ff */
[----:B------:R-:W-:Y:S02]  /*0230*/  IMAD R23, R19, UR7, R3 ;  /* 0x0000000713177c24 */ /* 0x000fe4000f8e0203 */
[----:B--2---:R-:W-:-:S04]  /*0240*/  VIADD R8, R10, 0xffffffe ;  /* 0x0ffffffe0a087836 */ /* 0x004fc80000000000 */
[----:B------:R0:W2:Y:S02]  /*0250*/  F2I.FTZ.U32.TRUNC.NTZ R9, R8 ;  /* 0x0000000800097305 */ /* 0x0000a4000021f000 */
[----:B0-----:R-:W-:Y:S01]  /*0260*/  IMAD.MOV.U32 R8, RZ, RZ, RZ ;  /* 0x000000ffff087224 */ /* 0x001fe200078e00ff */
[----:B--2---:R-:W-:-:S05]  /*0270*/  IADD3 R11, PT, PT, RZ, -R9, RZ ;  /* 0x80000009ff0b7210 */ /* 0x004fca0007ffe0ff */
[----:B------:R-:W-:-:S04]  /*0280*/  IMAD R11, R11, R16, RZ ;  /* 0x000000100b0b7224 */ /* 0x000fc800078e02ff */
[----:B-1----:R-:W-:-:S07]  /*0290*/  IMAD.HI.U32 R20, R9, R11, R8 ;  /* 0x0000000b09147227 */ /* 0x002fce00078e0008 */
.L_x_7:
[----:B0-----:R-:W-:Y:S02]  /*02a0*/  IABS R8, R17 ;  /* 0x0000001100087213 */ /* 0x001fe40000000000 */
[----:B------:R-:W-:-:S03]  /*02b0*/  IABS R9, R24 ;  /* 0x0000001800097213 */ /* 0x000fc60000000000 */
[----:B------:R-:W-:Y:S02]  /*02c0*/  IMAD.MOV R10, RZ, RZ, -R8 ;  /* 0x000000ffff0a7224 */ /* 0x000fe400078e0a08 */
[----:B------:R-:W-:-:S04]  /*02d0*/  IMAD.HI.U32 R8, R20, R9, RZ ;  /* 0x0000000914087227 */ /* 0x000fc800078e00ff */
[----:B------:R-:W-:Y:S01]  /*02e0*/  IMAD R9, R8, R10, R9 ;  /* 0x0000000a08097224 */ /* 0x000fe200078e0209 */
[----:B------:R-:W-:-:S04]  /*02f0*/  IABS R10, R17 ;  /* 0x00000011000a7213 */ /* 0x000fc80000000000 */
[----:B------:R-:W-:-:S13]  /*0300*/  ISETP.GT.U32.AND P2, PT, R16, R9, PT ;  /* 0x000000091000720c */ /* 0x000fda0003f44070 */
[----:B------:R-:W-:Y:S01]  /*0310*/  @!P2 IADD3 R9, PT, PT, R9, -R10, RZ ;  /* 0x8000000a0909a210 */ /* 0x000fe20007ffe0ff */
        /* <DEDUP_REMOVED lines=9> */
[----:B------:R-:W-:Y:S01]  /*03b0*/  SHF.R.S32.HI R10, RZ, 0x1f, R11 ;  /* 0x0000001fff0a7819 */ /* 0x000fe2000001140b */
[C---:B------:R-:W-:Y:S01]  /*03c0*/  IMAD.WIDE.U32 R8, R11.reuse, UR8, R8 ;  /* 0x000000080b087c25 */ /* 0x040fe2000f8e0008 */
[----:B------:R-:W-:-:S03]  /*03d0*/  IADD3 R13, PT, PT, -R11, RZ, RZ ;  /* 0x000000ff0b0d7210 */ /* 0x000fc60007ffe1ff */
[----:B------:R-:W-:Y:S02]  /*03e0*/  IMAD R10, R10, UR8, RZ ;  /* 0x000000080a0a7c24 */ /* 0x000fe4000f8e02ff */
[----:B------:R-:W-:Y:S02]  /*03f0*/  IMAD R13, R17, R13, R24 ;  /* 0x0000000d110d7224 */ /* 0x000fe400078e0218 */
        /* <DEDUP_REMOVED lines=8> */
[----:B------:R-:W2:Y:S03]  /*0480*/  LDG.E.U16.CONSTANT R10, desc[UR4][R10.64] ;  /* 0x000000040a0a7981 */ /* 0x000ea6000c1e9500 */
[----:B------:R-:W-:Y:S01]  /*0490*/  IMAD.WIDE R14, R17, 0x2, R8 ;  /* 0x00000002110e7825 */ /* 0x000fe200078e0208 */
[----:B------:R-:W3:Y:S04]  /*04a0*/  LDG.E.U16 R26, desc[UR4][R8.64] ;  /* 0x00000004081a7981 */ /* 0x000ee8000c1e1500 */
[----:B------:R-:W4:Y:S04]  /*04b0*/  LDG.E.U16.CONSTANT R12, desc[UR4][R12.64] ;  /* 0x000000040c0c7981 */ /* 0x000f28000c1e9500 */
[----:B------:R-:W5:Y:S01]  /*04c0*/  LDG.E.U16 R27, desc[UR4][R14.64] ;  /* 0x000000040e1b7981 */ /* 0x000f62000c1e1500 */
[----:B------:R-:W-:-:S05]  /*04d0*/  IMAD.IADD R24, R18, 0x1, R24 ;  /* 0x0000000112187824 */ /* 0x000fca00078e0218 */
[----:B------:R-:W-:Y:S01]  /*04e0*/  ISETP.GE.AND P1, PT, R24, R21, PT ;  /* 0x000000151800720c */ /* 0x000fe20003f26270 */
[----:B--2---:R-:W-:Y:S01]  /*04f0*/  IMAD.U32 R25, R10, 0x10000, RZ ;  /* 0x000100000a197824 */ /* 0x004fe200078e00ff */
[----:B---3--:R-:W-:Y:S01]  /*0500*/  SHF.L.U32 R28, R26, 0x10, RZ ;  /* 0x000000101a1c7819 */ /* 0x008fe200000006ff */
[----:B----4-:R-:W-:-:S04]  /*0510*/  IMAD.U32 R29, R12, 0x10000, RZ ;  /* 0x000100000c1d7824 */ /* 0x010fc800078e00ff */
[C---:B------:R-:W-:Y:S01]  /*0520*/  FMUL.FTZ R26, R28.reuse, R25 ;  /* 0x000000191c1a7220 */ /* 0x040fe20000410000 */
[----:B------:R-:W-:Y:S01]  /*0530*/  FMUL.FTZ R12, R28, R29 ;  /* 0x0000001d1c0c7220 */ /* 0x000fe20000410000 */
[----:B-----5:R-:W-:-:S04]  /*0540*/  SHF.L.U32 R28, R27, 0x10, RZ ;  /* 0x000000101b1c7819 */ /* 0x020fc800000006ff */
[----:B------:R-:W0:Y:S01]  /*0550*/  F2F.BF16.F32 R26, R26 ;  /* 0x0000001a001a7304 */ /* 0x000e220000202000 */
[----:B------:R-:W-:Y:S01]  /*0560*/  FMUL.FTZ R29, R28, R29 ;  /* 0x0000001d1c1d7220 */ /* 0x000fe20000410000 */
[----:B------:R-:W-:-:S06]  /*0570*/  FMUL.FTZ R25, R25, R28 ;  /* 0x0000001c19197220 */ /* 0x000fcc0000410000 */
[----:B------:R-:W1:Y:S01]  /*0580*/  F2F.BF16.F32 R10, R12 ;  /* 0x0000000c000a7304 */ /* 0x000e620000202000 */
[----:B0-----:R-:W-:-:S07]  /*0590*/  IMAD.U32 R11, R26, 0x10000, RZ ;  /* 0x000100001a0b7824 */ /* 0x001fce00078e00ff */
[----:B------:R-:W0:Y:S01]  /*05a0*/  F2F.BF16.F32 R29, R29 ;  /* 0x0000001d001d7304 */ /* 0x000e220000202000 */
[----:B-1----:R-:W-:-:S07]  /*05b0*/  SHF.L.U32 R28, R10, 0x10, RZ ;  /* 0x000000100a1c7819 */ /* 0x002fce00000006ff */
[----:B------:R-:W1:Y:S01]  /*05c0*/  F2F.BF16.F32 R25, R25 ;  /* 0x0000001900197304 */ /* 0x000e620000202000 */
[----:B0-----:R-:W-:-:S04]  /*05d0*/  IMAD.U32 R10, R29, 0x10000, RZ ;  /* 0x000100001d0a7824 */ /* 0x001fc800078e00ff */
[----:B------:R-:W-:Y:S01]  /*05e0*/  FADD.FTZ R10, R11, -R10 ;  /* 0x8000000a0b0a7221 */ /* 0x000fe20000010000 */
[----:B-1----:R-:W-:-:S04]  /*05f0*/  SHF.L.U32 R13, R25, 0x10, RZ ;  /* 0x00000010190d7819 */ /* 0x002fc800000006ff */
[----:B------:R-:W-:Y:S01]  /*0600*/  F2FP.BF16.F32.PACK_AB R10, RZ, R10 ;  /* 0x0000000aff0a723e */ /* 0x000fe200000010ff */
[----:B------:R-:W-:-:S04]  /*0610*/  FADD.FTZ R13, R13, R28 ;  /* 0x0000001c0d0d7221 */ /* 0x000fc80000010000 */
[----:B------:R0:W-:Y:S01]  /*0620*/  STG.E.U16 desc[UR4][R8.64], R10 ;  /* 0x0000000a08007986 */ /* 0x0001e2000c101504 */
[----:B------:R-:W-:-:S05]  /*0630*/  F2FP.BF16.F32.PACK_AB R13, RZ, R13 ;  /* 0x0000000dff0d723e */ /* 0x000fca00000010ff */
[----:B------:R0:W-:Y:S01]  /*0640*/  STG.E.U16 desc[UR4][R14.64], R13 ;  /* 0x0000000d0e007986 */ /* 0x0001e2000c101504 */
[----:B------:R-:W-:Y:S05]  /*0650*/  @!P1 BRA `(.L_x_7) ;  /* 0xfffffffc00109947 */ /* 0x000fea000383ffff */
.L_x_6:
[----:B------:R-:W-:Y:S05]  /*0660*/  BSYNC.RECONVERGENT B0 ;  /* 0x0000000000007941 */ /* 0x000fea0003800200 */
.L_x_5:
[----:B------:R-:W1:Y:S02]  /*0670*/  LDCU.64 UR6, c[0x0][0x390] ;  /* 0x00007200ff0677ac */ /* 0x000e640008000a00 */
[----:B-1----:R-:W-:-:S04]  /*0680*/  ISETP.NE.U32.AND P0, PT, RZ, UR6, PT ;  /* 0x00000006ff007c0c */ /* 0x002fc8000bf05070 */
[----:B------:R-:W-:-:S13]  /*0690*/  ISETP.NE.AND.EX P0, PT, RZ, UR7, PT, P0 ;  /* 0x00000007ff007c0c */ /* 0x000fda000bf05300 */
[----:B------:R-:W-:Y:S05]  /*06a0*/  @!P0 EXIT ;  /* 0x000000000000894d */ /* 0x000fea0003800000 */
[----:B------:R-:W1:Y:S02]  /*06b0*/  LDCU UR6, c[0x0][0x3c4] ;  /* 0x00007880ff0677ac */ /* 0x000e640008000800 */
[----:B-1----:R-:W-:-:S05]  /*06c0*/  IMAD R11, R17, UR6, RZ ;  /* 0x00000006110b7c24 */ /* 0x002fca000f8e02ff */
[----:B------:R-:W-:-:S13]  /*06d0*/  ISETP.GE.AND P0, PT, R0, R11, PT ;  /* 0x0000000b0000720c */ /* 0x000fda0003f06270 */
[----:B------:R-:W-:Y:S05]  /*06e0*/  @P0 EXIT ;  /* 0x000000000000094d */ /* 0x000fea0003800000 */
[----:B0-----:R-:W-:Y:S01]  /*06f0*/  IABS R10, R17 ;  /* 0x00000011000a7213 */ /* 0x001fe20000000000 */
[----:B------:R-:W0:Y:S01]  /*0700*/  LDCU.64 UR8, c[0x0][0x3b0] ;  /* 0x00007600ff0877ac */ /* 0x000e220008000a00 */
[----:B------:R-:W-:Y:S02]  /*0710*/  ISETP.NE.AND P0, PT, R17, RZ, PT ;  /* 0x000000ff1100720c */ /* 0x000fe40003f05270 */
[----:B------:R-:W1:Y:S01]  /*0720*/  I2F.RP R2, R10 ;  /* 0x0000000a00027306 */ /* 0x000e620000209400 */
[----:B------:R-:W2:Y:S01]  /*0730*/  LDCU UR6, c[0x0][0x360] ;  /* 0x00006c00ff0677ac */ /* 0x000ea20008000800 */
[----:B------:R-:W3:Y:S01]  /*0740*/  LDCU.64 UR10, c[0x0][0x3b8] ;  /* 0x00007700ff0a77ac */ /* 0x000ee20008000a00 */
[----:B------:R-:W4:Y:S05]  /*0750*/  LDCU.64 UR12, c[0x0][0x390] ;  /* 0x00007200ff0c77ac */ /* 0x000f2a0008000a00 */
[----:B-1----:R-:W1:Y:S02]  /*0760*/  MUFU.RCP R2, R2 ;  /* 0x0000000200027308 */ /* 0x002e640000001000 */
[----:B-1----:R-:W-:Y:S01]  /*0770*/  IADD3 R12, PT, PT, R2, 0xffffffe, RZ ;  /* 0x0ffffffe020c7810 */ /* 0x002fe20007ffe0ff */
[----:B0-----:R-:W-:-:S05]  /*0780*/  IMAD.WIDE.U32 R2, R19, UR8, RZ ;  /* 0x0000000813027c25 */ /* 0x001fca000f8e00ff */
[----:B------:R0:W1:Y:S01]  /*0790*/  F2I.FTZ.U32.TRUNC.NTZ R13, R12 ;  /* 0x0000000c000d7305 */ /* 0x000062000021f000 */
[----:B------:R-:W-:Y:S02]  /*07a0*/  IMAD R19, R19, UR9, R3 ;  /* 0x0000000913137c24 */ /* 0x000fe4000f8e0203 */
[----:B0-----:R-:W-:Y:S02]  /*07b0*/  HFMA2 R12, -RZ, RZ, 0, 0 ;  /* 0x00000000ff0c7431 */ /* 0x001fe400000001ff */
[----:B-1----:R-:W-:-:S04]  /*07c0*/  IMAD.MOV R9, RZ, RZ, -R13 ;  /* 0x000000ffff097224 */ /* 0x002fc800078e0a0d */
[----:B------:R-:W-:-:S04]  /*07d0*/  IMAD R9, R9, R10, RZ ;  /* 0x0000000a09097224 */ /* 0x000fc800078e02ff */
[----:B------:R-:W-:Y:S01]  /*07e0*/  IMAD.HI.U32 R12, R13, R9, R12 ;  /* 0x000000090d0c7227 */ /* 0x000fe200078e000c */
[----:B--234-:R-:W-:-:S07]  /*07f0*/  LOP3.LUT R13, RZ, R17, RZ, 0x33, !PT ;  /* 0x00000011ff0d7212 */ /* 0x01cfce00078e33ff */
.L_x_8:
[----:B0-----:R-:W-:Y:S01]  /*0800*/  IABS R8, R17 ;  /* 0x0000001100087213 */ /* 0x001fe20000000000 */
[----:B------:R-:W-:Y:S01]  /*0810*/  IMAD.MOV.U32 R18, RZ, RZ, R2 ;  /* 0x000000ffff127224 */ /* 0x000fe200078e0002 */
        /* <DEDUP_REMOVED lines=10> */
[----:B------:R-:W-:-:S07]  /*08c0*/  ISETP.GE.AND P3, PT, R9, RZ, PT ;  /* 0x000000ff0900720c */ /* 0x000fce0003f66270 */
[----:B------:R-:W-:-:S06]  /*08d0*/  @P1 IADD3 R8, PT, PT, R8, 0x1, RZ ;  /* 0x0000000108081810 */ /* 0x000fcc0007ffe0ff */
[----:B------:R-:W-:-:S05]  /*08e0*/  @!P3 IMAD.MOV R8, RZ, RZ, -R8 ;  /* 0x000000ffff08b224 */ /* 0x000fca00078e0a08 */
[----:B------:R-:W-:-:S04]  /*08f0*/  SEL R15, R13, R8, !P0 ;  /* 0x000000080d0f7207 */ /* 0x000fc80004000000 */
[----:B------:R-:W-:Y:S02]  /*0900*/  SHF.R.S32.HI R8, RZ, 0x1f, R15 ;  /* 0x0000001fff087819 */ /* 0x000fe4000001140f */
[----:B------:R-:W-:-:S03]  /*0910*/  IADD3 R21, PT, PT, -R15, RZ, RZ ;  /* 0x000000ff0f157210 */ /* 0x000fc60007ffe1ff */
[----:B------:R-:W-:Y:S02]  /*0920*/  IMAD R14, R8, UR10, RZ ;  /* 0x0000000a080e7c24 */ /* 0x000fe4000f8e02ff */
[----:B------:R-:W-:Y:S02]  /*0930*/  IMAD R21, R17, R21, R0 ;  /* 0x0000001511157224 */ /* 0x000fe400078e0200 */
[----:B------:R-:W-:-:S04]  /*0940*/  IMAD.WIDE.U32 R8, R15, UR10, R18 ;  /* 0x0000000a0f087c25 */ /* 0x000fc8000f8e0012 */
[----:B------:R-:W-:Y:S01]  /*0950*/  IMAD R16, R15, UR11, R14 ;  /* 0x0000000b0f107c24 */ /* 0x000fe2000f8e020e */
[----:B------:R-:W-:Y:S01]  /*0960*/  SHF.R.S32.HI R15, RZ, 0x1f, R21 ;  /* 0x0000001fff0f7819 */ /* 0x000fe20000011415 */
[C---:B------:R-:W-:Y:S01]  /*0970*/  IMAD.WIDE R22, R21.reuse, 0x2, R6 ;  /* 0x0000000215167825 */ /* 0x040fe200078e0206 */
[----:B------:R-:W-:-:S03]  /*0980*/  IADD3 R14, P1, PT, R21, R8, RZ ;  /* 0x00000008150e7210 */ /* 0x000fc60007f3e0ff */
[----:B------:R-:W-:Y:S01]  /*0990*/  IMAD.WIDE R20, R21, 0x2, R4 ;  /* 0x0000000215147825 */ /* 0x000fe200078e0204 */
[----:B------:R-:W-:Y:S02]  /*09a0*/  IADD3.X R15, PT, PT, R15, R9, R16, P1, !PT ;  /* 0x000000090f0f7210 */ /* 0x000fe40000ffe410 */
[C---:B------:R-:W-:Y:S01]  /*09b0*/  LEA R8, P1, R14.reuse, UR12, 0x1 ;  /* 0x0000000c0e087c11 */ /* 0x040fe2000f8208ff */
[----:B------:R-:W2:Y:S03]  /*09c0*/  LDG.E.U16.CONSTANT R16, desc[UR4][R22.64] ;  /* 0x0000000416107981 */ /* 0x000ea6000c1e9500 */
[----:B------:R-:W-:Y:S01]  /*09d0*/  LEA.HI.X R9, R14, UR13, R15, 0x1, P1 ;  /* 0x0000000d0e097c11 */ /* 0x000fe200088f0c0f */
[----:B------:R-:W3:Y:S02]  /*09e0*/  LDG.E.U16.CONSTANT R20, desc[UR4][R20.64] ;  /* 0x0000000414147981 */ /* 0x000ee4000c1e9500 */
[----:B------:R-:W-:-:S02]  /*09f0*/  IMAD.WIDE R14, R17, 0x2, R8 ;  /* 0x00000002110e7825 */ /* 0x000fc400078e0208 */
        /* <DEDUP_REMOVED lines=9> */
[-C--:B------:R-:W-:Y:S01]  /*0a90*/  FMUL.FTZ R25, R25, R26.reuse ;  /* 0x0000001a19197220 */ /* 0x080fe20000410000 */
[----:B------:R-:W-:Y:S01]  /*0aa0*/  FMUL.FTZ R26, R23, R26 ;  /* 0x0000001a171a7220 */ /* 0x000fe20000410000 */
[----:B------:R-:W-:-:S03]  /*0ab0*/  FMUL.FTZ R23, R16, R23 ;  /* 0x0000001710177220 */ /* 0x000fc60000410000 */
[----:B------:R-:W0:Y:S08]  /*0ac0*/  F2F.BF16.F32 R18, R18 ;  /* 0x0000001200127304 */ /* 0x000e300000202000 */
[----:B------:R-:W1:Y:S08]  /*0ad0*/  F2F.BF16.F32 R26, R26 ;  /* 0x0000001a001a7304 */ /* 0x000e700000202000 */
[----:B------:R-:W2:Y:S08]  /*0ae0*/  F2F.BF16.F32 R25, R25 ;  /* 0x0000001900197304 */ /* 0x000eb00000202000 */
[----:B------:R-:W3:Y:S01]  /*0af0*/  F2F.BF16.F32 R23, R23 ;  /* 0x0000001700177304 */ /* 0x000ee20000202000 */
[----:B0-----:R-:W-:-:S02]  /*0b00*/  SHF.L.U32 R16, R18, 0x10, RZ ;  /* 0x0000001012107819 */ /* 0x001fc400000006ff */
[----:B-1----:R-:W-:Y:S01]  /*0b10*/  SHF.L.U32 R21, R26, 0x10, RZ ;  /* 0x000000101a157819 */ /* 0x002fe200000006ff */
[----:B--2---:R-:W-:-:S04]  /*0b20*/  IMAD.U32 R27, R25, 0x10000, RZ ;  /* 0x00010000191b7824 */ /* 0x004fc800078e00ff */
[----:B------:R-:W-:Y:S01]  /*0b30*/  FADD.FTZ R16, R16, -R21 ;  /* 0x8000001510107221 */ /* 0x000fe20000010000 */
[----:B---3--:R-:W-:-:S04]  /*0b40*/  IMAD.U32 R18, R23, 0x10000, RZ ;  /* 0x0001000017127824 */ /* 0x008fc800078e00ff */
[----:B------:R-:W-:Y:S01]  /*0b50*/  FADD.FTZ R18, R18, R27 ;  /* 0x0000001b12127221 */ /* 0x000fe20000010000 */
[----:B------:R-:W-:-:S04]  /*0b60*/  F2FP.BF16.F32.PACK_AB R16, RZ, R16 ;  /* 0x00000010ff10723e */ /* 0x000fc800000010ff */
[----:B------:R-:W-:Y:S01]  /*0b70*/  F2FP.BF16.F32.PACK_AB R18, RZ, R18 ;  /* 0x00000012ff12723e */ /* 0x000fe200000010ff */
[----:B------:R0:W-:Y:S04]  /*0b80*/  STG.E.U16 desc[UR4][R8.64], R16 ;  /* 0x0000001008007986 */ /* 0x0001e8000c101504 */
[----:B------:R0:W-:Y:S01]  /*0b90*/  STG.E.U16 desc[UR4][R14.64], R18 ;  /* 0x000000120e007986 */ /* 0x0001e2000c101504 */
[----:B------:R-:W-:Y:S05]  /*0ba0*/  @!P1 BRA `(.L_x_8) ;  /* 0xfffffffc00149947 */ /* 0x000fea000383ffff */
[----:B------:R-:W-:Y:S05]  /*0bb0*/  EXIT ;  /* 0x000000000000794d */ /* 0x000fea0003800000 */
.L_x_9:
        /* <DEDUP_REMOVED lines=12> */
.L_x_31:


//--------------------- .text._ZN4vllm23rotary_embedding_kernelIN3c104HalfELb0EEEvPKlPT_S6_PKS5_illliii --------------------------
	.section	.text._ZN4vllm23rotary_embedding_kernelIN3c104HalfELb0EEEvPKlPT_S6_PKS5_illliii,"ax",@progbits
	.align	128
        .global         _ZN4vllm23rotary_embedding_kernelIN3c104HalfELb0EEEvPKlPT_S6_PKS5_illliii
        .type           _ZN4vllm23rotary_embedding_kernelIN3c104HalfELb0EEEvPKlPT_S6_PKS5_illliii,@function
        .size           _ZN4vllm23rotary_embedding_kernelIN3c104HalfELb0EEEvPKlPT_S6_PKS5_illliii,(.L_x_32 - _ZN4vllm23rotary_embedding_kernelIN3c104HalfELb0EEEvPKlPT_S6_PKS5_illliii)
        .other          _ZN4vllm23rotary_embedding_kernelIN3c104HalfELb0EEEvPKlPT_S6_PKS5_illliii,@"STO_CUDA_ENTRY STV_DEFAULT"
_ZN4vllm23rotary_embedding_kernelIN3c104HalfELb0EEEvPKlPT_S6_PKS5_illliii:
.text._ZN4vllm23rotary_embedding_kernelIN3c104HalfELb0EEEvPKlPT_S6_PKS5_illliii:
        /* <DEDUP_REMOVED lines=21> */
[----:B------:R-:W-:-:S04]  /*0150*/  LEA R4, P1, R6, R8, 0x1 ;  /* 0x0000000806047211 */ /* 0x000fc800078208ff */
[----:B------:R-:W-:-:S04]  /*0160*/  IADD3 R2, PT, PT, R7, R5, RZ ;  /* 0x0000000507027210 */ /* 0x000fc80007ffe0ff */
        /* <DEDUP_REMOVED lines=19> */
.L_x_12:
        /* <DEDUP_REMOVED lines=11> */
[----:B------:R-:W-:Y:S01]  /*0350*/  ISETP.GE.AND P3, PT, R9, RZ, PT ;  /* 0x000000ff0900720c */ /* 0x000fe20003f66270 */
[----:B------:R-:W-:-:S06]  /*0360*/  IMAD.MOV.U32 R9, RZ, RZ, R21 ;  /* 0x000000ffff097224 */ /* 0x000fcc00078e0015 */
[----:B------:R-:W-:-:S06]  /*0370*/  @P1 IADD3 R8, PT, PT, R8, 0x1, RZ ;  /* 0x0000000108081810 */ /* 0x000fcc0007ffe0ff */
[----:B------:R-:W-:-:S05]  /*0380*/  @!P3 IMAD.MOV R8, RZ, RZ, -R8 ;  /* 0x000000ffff08b224 */ /* 0x000fca00078e0a08 */
[----:B------:R-:W-:Y:S02]  /*0390*/  SEL R11, R20, R8, !P0 ;  /* 0x00000008140b7207 */ /* 0x000fe40004000000 */
[----:B------:R-:W-:Y:S02]  /*03a0*/  MOV R8, R6 ;  /* 0x0000000600087202 */ /* 0x000fe40000000f00 */
[C---:B------:R-:W-:Y:S02]  /*03b0*/  IADD3 R13, PT, PT, -R11.reuse, RZ, RZ ;  /* 0x000000ff0b0d7210 */ /* 0x040fe40007ffe1ff */
[----:B------:R-:W-:Y:S01]  /*03c0*/  SHF.R.S32.HI R10, RZ, 0x1f, R11 ;  /* 0x0000001fff0a7819 */ /* 0x000fe2000001140b */
[----:B------:R-:W-:-:S04]  /*03d0*/  IMAD.WIDE.U32 R8, R11, UR8, R8 ;  /* 0x000000080b087c25 */ /* 0x000fc8000f8e0008 */
[----:B------:R-:W-:Y:S02]  /*03e0*/  IMAD R13, R15, R13, R22 ;  /* 0x0000000d0f0d7224 */ /* 0x000fe400078e0216 */
[----:B------:R-:W-:-:S03]  /*03f0*/  IMAD R10, R10, UR8, RZ ;  /* 0x000000080a0a7c24 */ /* 0x000fc6000f8e02ff */
[----:B------:R-:W-:Y:S01]  /*0400*/  SHF.L.U32 R23, R13, 0x1, RZ ;  /* 0x000000010d177819 */ /* 0x000fe200000006ff */
        /* <DEDUP_REMOVED lines=12> */
[----:B------:R-:W-:-:S04]  /*04d0*/  IADD3 R22, PT, PT, R16, R22, RZ ;  /* 0x0000001610167210 */ /* 0x000fc80007ffe0ff */
[----:B------:R-:W-:Y:S01]  /*04e0*/  ISETP.GE.AND P1, PT, R22, R19, PT ;  /* 0x000000131600720c */ /* 0x000fe20003f26270 */
[----:B--2---:R-:W-:Y:S02]  /*04f0*/  HADD2.F32 R26, -RZ, R10.H0_H0 ;  /* 0x2000000aff1a7230 */ /* 0x004fe40000004100 */
[----:B---3--:R-:W-:Y:S02]  /*0500*/  HADD2.F32 R28, -RZ, R12.H0_H0 ;  /* 0x2000000cff1c7230 */ /* 0x008fe40000004100 */
[----:B----4-:R-:W-:Y:S02]  /*0510*/  HADD2.F32 R25, -RZ, R24.H0_H0 ;  /* 0x20000018ff197230 */ /* 0x010fe40000004100 */
[----:B-----5:R-:W-:-:S03]  /*0520*/  HADD2.F32 R23, -RZ, R23.H0_H0 ;  /* 0x20000017ff177230 */ /* 0x020fc60000004100 */
[-C--:B------:R-:W-:Y:S01]  /*0530*/  FMUL.FTZ R27, R25, R28.reuse ;  /* 0x0000001c191b7220 */ /* 0x080fe20000410000 */
[----:B------:R-:W-:Y:S01]  /*0540*/  FMUL.FTZ R25, R26, R25 ;  /* 0x000000191a197220 */ /* 0x000fe20000410000 */
[C---:B------:R-:W-:Y:S01]  /*0550*/  FMUL.FTZ R28, R23.reuse, R28 ;  /* 0x0000001c171c7220 */ /* 0x040fe20000410000 */
[----:B------:R-:W-:-:S04]  /*0560*/  FMUL.FTZ R24, R23, R26 ;  /* 0x0000001a17187220 */ /* 0x000fc80000410000 */
[----:B------:R-:W-:Y:S02]  /*0570*/  F2FP.F16.F32.PACK_AB R25, R28, R25 ;  /* 0x000000191c19723e */ /* 0x000fe400000000ff */
[----:B------:R-:W-:-:S03]  /*0580*/  F2FP.F16.F32.PACK_AB R24, R27, R24 ;  /* 0x000000181b18723e */ /* 0x000fc600000000ff */
[--C-:B------:R-:W-:Y:S02]  /*0590*/  HADD2.F32 R12, -RZ, R25.reuse.H0_H0 ;  /* 0x20000019ff0c7230 */ /* 0x100fe40000004100 */
[--C-:B------:R-:W-:Y:S02]  /*05a0*/  HADD2.F32 R10, -RZ, R24.reuse.H0_H0 ;  /* 0x20000018ff0a7230 */ /* 0x100fe40000004100 */
[----:B------:R-:W-:Y:S02]  /*05b0*/  HADD2.F32 R11, -RZ, R24.H1_H1 ;  /* 0x30000018ff0b7230 */ /* 0x000fe40000004100 */
[----:B------:R-:W-:-:S03]  /*05c0*/  HADD2.F32 R25, -RZ, R25.H1_H1 ;  /* 0x30000019ff197230 */ /* 0x000fc60000004100 */
[----:B------:R-:W-:Y:S02]  /*05d0*/  FADD.FTZ R10, R10, -R11 ;  /* 0x8000000b0a0a7221 */ /* 0x000fe40000010000 */
[----:B------:R-:W-:-:S03]  /*05e0*/  FADD.FTZ R12, R12, R25 ;  /* 0x000000190c0c7221 */ /* 0x000fc60000010000 */
[----:B------:R-:W-:Y:S02]  /*05f0*/  F2FP.F16.F32.PACK_AB R10, RZ, R10 ;  /* 0x0000000aff0a723e */ /* 0x000fe400000000ff */
[----:B------:R-:W-:-:S03]  /*0600*/  F2FP.F16.F32.PACK_AB R12, RZ, R12 ;  /* 0x0000000cff0c723e */ /* 0x000fc600000000ff */
[----:B------:R0:W-:Y:S04]  /*0610*/  STG.E.U16 desc[UR4][R8.64], R10 ;  /* 0x0000000a08007986 */ /* 0x0001e8000c101504 */
[----:B------:R0:W-:Y:S01]  /*0620*/  STG.E.U16 desc[UR4][R8.64+0x2], R12 ;  /* 0x0000020c08007986 */ /* 0x0001e2000c101504 */
[----:B------:R-:W-:Y:S05]  /*0630*/  @!P1 BRA `(.L_x_12) ;  /* 0xfffffffc00189947 */ /* 0x000fea000383ffff */
.L_x_11:
[----:B------:R-:W-:Y:S05]  /*0640*/  BSYNC.RECONVERGENT B0 ;  /* 0x0000000000007941 */ /* 0x000fea0003800200 */
.L_x_10:
        /* <DEDUP_REMOVED lines=20> */
[----:B0-----:R-:W-:Y:S01]  /*0790*/  HFMA2 R10, -RZ, RZ, 0, 0 ;  /* 0x00000000ff0a7431 */ /* 0x001fe200000001ff */
[----:B-1----:R-:W-:-:S05]  /*07a0*/  IADD3 R13, PT, PT, RZ, -R11, RZ ;  /* 0x8000000bff0d7210 */ /* 0x002fca0007ffe0ff */
[----:B------:R-:W-:-:S04]  /*07b0*/  IMAD R13, R13, R8, RZ ;  /* 0x000000080d0d7224 */ /* 0x000fc800078e02ff */
[----:B------:R-:W-:Y:S01]  /*07c0*/  IMAD.HI.U32 R10, R11, R13, R10 ;  /* 0x0000000d0b0a7227 */ /* 0x000fe200078e000a */
[----:B--234-:R-:W-:-:S07]  /*07d0*/  LOP3.LUT R11, RZ, R15, RZ, 0x33, !PT ;  /* 0x0000000fff0b7212 */ /* 0x01cfce00078e33ff */
.L_x_13:
        /* <DEDUP_REMOVED lines=8> */
[----:B------:R-:W-:Y:S02]  /*0860*/  @!P2 IADD3 R13, PT, PT, R13, -R14, RZ ;  /* 0x8000000e0d0da210 */ /* 0x000fe40007ffe0ff */
[----:B------:R-:W-:Y:S02]  /*0870*/  @!P2 IADD3 R12, PT, PT, R12, 0x1, RZ ;  /* 0x000000010c0ca810 */ /* 0x000fe40007ffe0ff */
[----:B------:R-:W-:Y:S02]  /*0880*/  ISETP.GE.U32.AND P1, PT, R13, R8, PT ;  /* 0x000000080d00720c */ /* 0x000fe40003f26070 */
[----:B------:R-:W-:-:S04]  /*0890*/  LOP3.LUT R13, R0, R15, RZ, 0x3c, !PT ;  /* 0x0000000f000d7212 */ /* 0x000fc800078e3cff */
[----:B------:R-:W-:-:S07]  /*08a0*/  ISETP.GE.AND P3, PT, R13, RZ, PT ;  /* 0x000000ff0d00720c */ /* 0x000fce0003f66270 */
[----:B------:R-:W-:-:S06]  /*08b0*/  @P1 VIADD R12, R12, 0x1 ;  /* 0x000000010c0c1836 */ /* 0x000fcc0000000000 */
[----:B------:R-:W-:-:S04]  /*08c0*/  @!P3 IADD3 R12, PT, PT, -R12, RZ, RZ ;  /* 0x000000ff0c0cb210 */ /* 0x000fc80007ffe1ff */
[----:B------:R-:W-:-:S04]  /*08d0*/  SEL R19, R11, R12, !P0 ;  /* 0x0000000c0b137207 */ /* 0x000fc80004000000 */
[C---:B------:R-:W-:Y:S01]  /*08e0*/  IADD3 R21, PT, PT, -R19.reuse, RZ, RZ ;  /* 0x000000ff13157210 */ /* 0x040fe20007ffe1ff */
[----:B------:R-:W-:Y:S01]  /*08f0*/  IMAD.WIDE.U32 R12, R19, UR10, R16 ;  /* 0x0000000a130c7c25 */ /* 0x000fe2000f8e0010 */
[----:B------:R-:W-:-:S03]  /*0900*/  SHF.R.S32.HI R14, RZ, 0x1f, R19 ;  /* 0x0000001fff0e7819 */ /* 0x000fc60000011413 */
        /* <DEDUP_REMOVED lines=16> */
[----:B------:R-:W-:Y:S01]  /*0a10*/  ISETP.GE.AND P1, PT, R0, R9, PT ;  /* 0x000000090000720c */ /* 0x000fe20003f26270 */
[----:B--2---:R-:W-:Y:S02]  /*0a20*/  HADD2.F32 R23, -RZ, R18.H0_H0 ;  /* 0x20000012ff177230 */ /* 0x004fe40000004100 */
[----:B---3--:R-:W-:Y:S02]  /*0a30*/  HADD2.F32 R25, -RZ, R20.H0_H0 ;  /* 0x20000014ff197230 */ /* 0x008fe40000004100 */
[----:B----4-:R-:W-:Y:S02]  /*0a40*/  HADD2.F32 R14, -RZ, R14.H0_H0 ;  /* 0x2000000eff0e7230 */ /* 0x010fe40000004100 */
[----:B-----5:R-:W-:-:S03]  /*0a50*/  HADD2.F32 R22, -RZ, R16.H0_H0 ;  /* 0x20000010ff167230 */ /* 0x020fc60000004100 */
[----:B------:R-:W-:Y:S02]  /*0a60*/  FMUL.FTZ R16, R14, R23 ;  /* 0x000000170e107220 */ /* 0x000fe40000410000 */
[-C--:B------:R-:W-:Y:S01]  /*0a70*/  FMUL.FTZ R27, R22, R25.reuse ;  /* 0x00000019161b7220 */ /* 0x080fe20000410000 */
[----:B------:R-:W-:Y:S01]  /*0a80*/  FMUL.FTZ R25, R14, R25 ;  /* 0x000000190e197220 */ /* 0x000fe20000410000 */
[----:B------:R-:W-:-:S03]  /*0a90*/  FMUL.FTZ R22, R23, R22 ;  /* 0x0000001617167220 */ /* 0x000fc60000410000 */
[----:B------:R-:W-:Y:S02]  /*0aa0*/  F2FP.F16.F32.PACK_AB R16, R27, R16 ;  /* 0x000000101b10723e */ /* 0x000fe400000000ff */
[----:B------:R-:W-:-:S03]  /*0ab0*/  F2FP.F16.F32.PACK_AB R22, R25, R22 ;  /* 0x000000161916723e */ /* 0x000fc600000000ff */
[--C-:B------:R-:W-:Y:S02]  /*0ac0*/  HADD2.F32 R14, -RZ, R16.reuse.H0_H0 ;  /* 0x20000010ff0e7230 */ /* 0x100fe40000004100 */
[----:B------:R-:W-:Y:S02]  /*0ad0*/  HADD2.F32 R19, -RZ, R16.H1_H1 ;  /* 0x30000010ff137230 */ /* 0x000fe40000004100 */
[--C-:B------:R-:W-:Y:S02]  /*0ae0*/  HADD2.F32 R16, -RZ, R22.reuse.H0_H0 ;  /* 0x20000016ff107230 */ /* 0x100fe40000004100 */
[----:B------:R-:W-:Y:S02]  /*0af0*/  HADD2.F32 R21, -RZ, R22.H1_H1 ;  /* 0x30000016ff157230 */ /* 0x000fe40000004100 */
[----:B------:R-:W-:-:S03]  /*0b00*/  FADD.FTZ R14, R14, -R19 ;  /* 0x800000130e0e7221 */ /* 0x000fc60000010000 */
[----:B------:R-:W-:Y:S02]  /*0b10*/  FADD.FTZ R16, R16, R21 ;  /* 0x0000001510107221 */ /* 0x000fe40000010000 */
[----:B------:R-:W-:-:S03]  /*0b20*/  F2FP.F16.F32.PACK_AB R14, RZ, R14 ;  /* 0x0000000eff0e723e */ /* 0x000fc600000000ff */
[----:B------:R-:W-:Y:S02]  /*0b30*/  F2FP.F16.F32.PACK_AB R16, RZ, R16 ;  /* 0x00000010ff10723e */ /* 0x000fe400000000ff */
[----:B------:R0:W-:Y:S04]  /*0b40*/  STG.E.U16 desc[UR4][R12.64], R14 ;  /* 0x0000000e0c007986 */ /* 0x0001e8000c101504 */
[----:B------:R0:W-:Y:S01]  /*0b50*/  STG.E.U16 desc[UR4][R12.64+0x2], R16 ;  /* 0x000002100c007986 */ /* 0x0001e2000c101504 */
[----:B------:R-:W-:Y:S05]  /*0b60*/  @!P1 BRA `(.L_x_13) ;  /* 0xfffffffc001c9947 */ /* 0x000fea000383ffff */
[----:B------:R-:W-:Y:S05]  /*0b70*/  EXIT ;  /* 0x000000000000794d */ /* 0x000fea0003800000 */
.L_x_14:
        /* <DEDUP_REMOVED lines=16> */
.L_x_32:


//--------------------- .text._ZN4vllm23rotary_embedding_kernelIN3c104HalfELb1EEEvPKlPT_S6_PKS5_illliii --------------------------
	.section	.text._ZN4vllm23rotary_embedding_kernelIN3c104HalfELb1EEEvPKlPT_S6_PKS5_illliii,"ax",@progbits
	.align	128
        .global         _ZN4vllm23rotary_embedding_kernelIN3c104HalfELb1EEEvPKlPT_S6_PKS5_illliii
        .type           _ZN4vllm23rotary_embedding_kernelIN3c104HalfELb1EEEvPKlPT_S6_PKS5_illliii,@function
        .size           _ZN4vllm23rotary_embedding_kernelIN3c104HalfELb1EEEvPKlPT_S6_PKS5_illliii,(.L_x_33 - _ZN4vllm23rotary_embedding_kernelIN3c104HalfELb1EEEvPKlPT_S6_PKS5_illliii)
        .other          _ZN4vllm23rotary_embedding_kernelIN3c104HalfELb1EEEvPKlPT_S6_PKS5_illliii,@"STO_CUDA_ENTRY STV_DEFAULT"
_ZN4vllm23rotary_embedding_kernelIN3c104HalfELb1EEEvPKlPT_S6_PKS5_illliii:
.text._ZN4vllm23rotary_embedding_kernelIN3c104HalfELb1EEEvPKlPT_S6_PKS5_illliii:
        /* <DEDUP_REMOVED lines=31> */
[----:B------:R-:W-:Y:S01]  /*01f0*/  IMAD.MOV.U32 R24, RZ, RZ, R0 ;  /* 0x000000ffff187224 */ /* 0x000fe200078e0000 */
[----:B------:R-:W-:-:S06]  /*0200*/  LOP3.LUT R22, RZ, R19, RZ, 0x33, !PT ;  /* 0x00000013ff167212 */ /* 0x000fcc00078e33ff */
[----:B--2---:R-:W2:Y:S01]  /*0210*/  MUFU.RCP R10, R10 ;  /* 0x0000000a000a7308 */ /* 0x004ea20000001000 */
[----:B0-----:R-:W-:-:S04]  /*0220*/  IMAD.WIDE.U32 R6, R17, UR6, RZ ;  /* 0x0000000611067c25 */ /* 0x001fc8000f8e00ff */
[----:B------:R-:W-:Y:S01]  /*0230*/  IMAD R23, R17, UR7, R7 ;  /* 0x0000000711177c24 */ /* 0x000fe2000f8e0207 */
[----:B--2---:R-:W-:-:S04]  /*0240*/  IADD3 R8, PT, PT, R10, 0xffffffe, RZ ;  /* 0x0ffffffe0a087810 */ /* 0x004fc80007ffe0ff */
[----:B------:R0:W2:Y:S02]  /*0250*/  F2I.FTZ.U32.TRUNC.NTZ R9, R8 ;  /* 0x0000000800097305 */ /* 0x0000a4000021f000 */
[----:B0-----:R-:W-:Y:S02]  /*0260*/  HFMA2 R8, -RZ, RZ, 0, 0 ;  /* 0x00000000ff087431 */ /* 0x001fe400000001ff */
[----:B--2---:R-:W-:-:S04]  /*0270*/  IMAD.MOV R11, RZ, RZ, -R9 ;  /* 0x000000ffff0b7224 */ /* 0x004fc800078e0a09 */
[----:B------:R-:W-:-:S04]  /*0280*/  IMAD R11, R11, R16, RZ ;  /* 0x000000100b0b7224 */ /* 0x000fc800078e02ff */
[----:B-1----:R-:W-:-:S07]  /*0290*/  IMAD.HI.U32 R20, R9, R11, R8 ;  /* 0x0000000b09147227 */ /* 0x002fce00078e0008 */
.L_x_17:
[----:B0-----:R-:W-:Y:S02]  /*02a0*/  IABS R8, R19 ;  /* 0x0000001300087213 */ /* 0x001fe40000000000 */
[----:B------:R-:W-:Y:S02]  /*02b0*/  IABS R9, R24 ;  /* 0x0000001800097213 */ /* 0x000fe40000000000 */
[----:B------:R-:W-:-:S03]  /*02c0*/  IADD3 R10, PT, PT, RZ, -R8, RZ ;  /* 0x80000008ff0a7210 */ /* 0x000fc60007ffe0ff */
        /* <DEDUP_REMOVED lines=11> */
[----:B------:R-:W-:-:S04]  /*0380*/  @!P3 IADD3 R8, PT, PT, -R8, RZ, RZ ;  /* 0x000000ff0808b210 */ /* 0x000fc80007ffe1ff */
[----:B------:R-:W-:Y:S02]  /*0390*/  SEL R11, R22, R8, !P0 ;  /* 0x00000008160b7207 */ /* 0x000fe40004000000 */
[----:B------:R-:W-:Y:S02]  /*03a0*/  MOV R8, R6 ;  /* 0x0000000600087202 */ /* 0x000fe40000000f00 */
[--C-:B------:R-:W-:Y:S01]  /*03b0*/  SHF.R.S32.HI R10, RZ, 0x1f, R11.reuse ;  /* 0x0000001fff0a7819 */ /* 0x100fe2000001140b */
[----:B------:R-:W-:Y:S02]  /*03c0*/  IMAD.MOV R13, RZ, RZ, -R11 ;  /* 0x000000ffff0d7224 */ /* 0x000fe400078e0a0b */
[----:B------:R-:W-:-:S04]  /*03d0*/  IMAD.WIDE.U32 R8, R11, UR8, R8 ;  /* 0x000000080b087c25 */ /* 0x000fc8000f8e0008 */
[----:B------:R-:W-:Y:S02]  /*03e0*/  IMAD R10, R10, UR8, RZ ;  /* 0x000000080a0a7c24 */ /* 0x000fe4000f8e02ff */
[----:B------:R-:W-:Y:S02]  /*03f0*/  IMAD R13, R19, R13, R24 ;  /* 0x0000000d130d7224 */ /* 0x000fe400078e0218 */
[----:B------:R-:W-:-:S03]  /*0400*/  IMAD R12, R11, UR9, R10 ;  /* 0x000000090b0c7c24 */ /* 0x000fc6000f8e020a */
[----:B------:R-:W-:Y:S02]  /*0410*/  SHF.R.S32.HI R11, RZ, 0x1f, R13 ;  /* 0x0000001fff0b7819 */ /* 0x000fe4000001140d */
[----:B------:R-:W-:-:S04]  /*0420*/  IADD3 R10, P1, PT, R13, R8, RZ ;  /* 0x000000080d0a7210 */ /* 0x000fc80007f3e0ff */
[----:B------:R-:W-:Y:S02]  /*0430*/  IADD3.X R11, PT, PT, R11, R9, R12, P1, !PT ;  /* 0x000000090b0b7210 */ /* 0x000fe40000ffe40c */
[----:B------:R-:W-:-:S04]  /*0440*/  LEA R8, P1, R10, UR10, 0x1 ;  /* 0x0000000a0a087c11 */ /* 0x000fc8000f8208ff */
[----:B------:R-:W-:Y:S01]  /*0450*/  LEA.HI.X R9, R10, UR11, R11, 0x1, P1 ;  /* 0x0000000b0a097c11 */ /* 0x000fe200088f0c0b */
[----:B------:R-:W-:-:S04]  /*0460*/  IMAD.WIDE R10, R13, 0x2, R4 ;  /* 0x000000020d0a7825 */ /* 0x000fc800078e0204 */
[----:B------:R-:W-:Y:S01]  /*0470*/  IMAD.WIDE R12, R13, 0x2, R2 ;  /* 0x000000020d0c7825 */ /* 0x000fe200078e0202 */
[----:B------:R-:W2:Y:S03]  /*0480*/  LDG.E.U16 R26, desc[UR4][R8.64] ;  /* 0x00000004081a7981 */ /* 0x000ea6000c1e1500 */
[----:B------:R-:W-:Y:S01]  /*0490*/  IMAD.WIDE R14, R19, 0x2, R8 ;  /* 0x00000002130e7825 */ /* 0x000fe200078e0208 */
[----:B------:R-:W3:Y:S04]  /*04a0*/  LDG.E.U16.CONSTANT R10, desc[UR4][R10.64] ;  /* 0x000000040a0a7981 */ /* 0x000ee8000c1e9500 */
[----:B------:R-:W4:Y:S04]  /*04b0*/  LDG.E.U16.CONSTANT R12, desc[UR4][R12.64] ;  /* 0x000000040c0c7981 */ /* 0x000f28000c1e9500 */
[----:B------:R-:W5:Y:S01]  /*04c0*/  LDG.E.U16 R27, desc[UR4][R14.64] ;  /* 0x000000040e1b7981 */ /* 0x000f62000c1e1500 */
[----:B------:R-:W-:-:S05]  /*04d0*/  IMAD.IADD R24, R18, 0x1, R24 ;  /* 0x0000000112187824 */ /* 0x000fca00078e0218 */
[----:B------:R-:W-:Y:S01]  /*04e0*/  ISETP.GE.AND P1, PT, R24, R21, PT ;  /* 0x000000151800720c */ /* 0x000fe20003f26270 */
[----:B--2---:R-:W-:Y:S02]  /*04f0*/  HADD2.F32 R26, -RZ, R26.H0_H0 ;  /* 0x2000001aff1a7230 */ /* 0x004fe40000004100 */
[----:B---3--:R-:W-:Y:S02]  /*0500*/  HADD2.F32 R25, -RZ, R10.H0_H0 ;  /* 0x2000000aff197230 */ /* 0x008fe40000004100 */
[----:B----4-:R-:W-:Y:S02]  /*0510*/  HADD2.F32 R29, -RZ, R12.H0_H0 ;  /* 0x2000000cff1d7230 */ /* 0x010fe40000004100 */
[----:B-----5:R-:W-:Y:S02]  /*0520*/  HADD2.F32 R28, -RZ, R27.H0_H0 ;  /* 0x2000001bff1c7230 */ /* 0x020fe40000004100 */
[C---:B------:R-:W-:Y:S01]  /*0530*/  FMUL.FTZ R27, R26.reuse, R25 ;  /* 0x000000191a1b7220 */ /* 0x040fe20000410000 */
[----:B------:R-:W-:-:S02]  /*0540*/  FMUL.FTZ R10, R26, R29 ;  /* 0x0000001d1a0a7220 */ /* 0x000fc40000410000 */
[----:B------:R-:W-:Y:S01]  /*0550*/  FMUL.FTZ R26, R28, R29 ;  /* 0x0000001d1c1a7220 */ /* 0x000fe20000410000 */
[----:B------:R-:W-:-:S04]  /*0560*/  FMUL.FTZ R25, R25, R28 ;  /* 0x0000001c19197220 */ /* 0x000fc80000410000 */
        /* <DEDUP_REMOVED lines=13> */
.L_x_16:
[----:B------:R-:W-:Y:S05]  /*0640*/  BSYNC.RECONVERGENT B0 ;  /* 0x0000000000007941 */ /* 0x000fea0003800200 */
.L_x_15:
        /* <DEDUP_REMOVED lines=20> */
[----:B0-----:R-:W-:Y:S01]  /*0790*/  IMAD.MOV.U32 R10, RZ, RZ, RZ ;  /* 0x000000ffff0a7224 */ /* 0x001fe200078e00ff */
[----:B-1----:R-:W-:-:S05]  /*07a0*/  IADD3 R13, PT, PT, RZ, -R11, RZ ;  /* 0x8000000bff0d7210 */ /* 0x002fca0007ffe0ff */
[----:B------:R-:W-:-:S04]  /*07b0*/  IMAD R13, R13, R8, RZ ;  /* 0x000000080d0d7224 */ /* 0x000fc800078e02ff */
[----:B------:R-:W-:Y:S01]  /*07c0*/  IMAD.HI.U32 R10, R11, R13, R10 ;  /* 0x0000000d0b0a7227 */ /* 0x000fe200078e000a */
[----:B--234-:R-:W-:-:S07]  /*07d0*/  LOP3.LUT R11, RZ, R19, RZ, 0x33, !PT ;  /* 0x00000013ff0b7212 */ /* 0x01cfce00078e33ff */
.L_x_18:
[----:B0-----:R-:W-:Y:S02]  /*07e0*/  IABS R12, R19 ;  /* 0x00000013000c7213 */ /* 0x001fe40000000000 */
[----:B------:R-:W-:Y:S02]  /*07f0*/  IABS R13, R0 ;  /* 0x00000000000d7213 */ /* 0x000fe40000000000 */
[----:B------:R-:W-:Y:S02]  /*0800*/  IADD3 R14, PT, PT, RZ, -R12, RZ ;  /* 0x8000000cff0e7210 */ /* 0x000fe40007ffe0ff */
[----:B------:R-:W-:Y:S01]  /*0810*/  MOV R16, R6 ;  /* 0x0000000600107202 */ /* 0x000fe20000000f00 */
        /* <DEDUP_REMOVED lines=10> */
[----:B------:R-:W-:-:S04]  /*08c0*/  @!P3 IADD3 R12, PT, PT, -R12, RZ, RZ ;  /* 0x000000ff0c0cb210 */ /* 0x000fc80007ffe1ff */
[----:B------:R-:W-:-:S04]  /*08d0*/  SEL R15, R11, R12, !P0 ;  /* 0x0000000c0b0f7207 */ /* 0x000fc80004000000 */
[--C-:B------:R-:W-:Y:S01]  /*08e0*/  SHF.R.S32.HI R12, RZ, 0x1f, R15.reuse ;  /* 0x0000001fff0c7819 */ /* 0x100fe2000001140f */
[----:B------:R-:W-:-:S04]  /*08f0*/  IMAD.MOV R23, RZ, RZ, -R15 ;  /* 0x000000ffff177224 */ /* 0x000fc800078e0a0f */
[----:B------:R-:W-:Y:S02]  /*0900*/  IMAD R14, R12, UR10, RZ ;  /* 0x0000000a0c0e7c24 */ /* 0x000fe4000f8e02ff */
[----:B------:R-:W-:Y:S02]  /*0910*/  IMAD R23, R19, R23, R0 ;  /* 0x0000001713177224 */ /* 0x000fe400078e0200 */
[----:B------:R-:W-:-:S04]  /*0920*/  IMAD.WIDE.U32 R12, R15, UR10, R16 ;  /* 0x0000000a0f0c7c25 */ /* 0x000fc8000f8e0010 */
[----:B------:R-:W-:Y:S01]  /*0930*/  IMAD R16, R15, UR11, R14 ;  /* 0x0000000b0f107c24 */ /* 0x000fe2000f8e020e */
        /* <DEDUP_REMOVED lines=12> */
[----:B------:R-:W-:-:S04]  /*0a00*/  IADD3 R0, PT, PT, R0, UR6, RZ ;  /* 0x0000000600007c10 */ /* 0x000fc8000fffe0ff */
[----:B------:R-:W-:Y:S01]  /*0a10*/  ISETP.GE.AND P1, PT, R0, R9, PT ;  /* 0x000000090000720c */ /* 0x000fe20003f26270 */
[----:B--2---:R-:W-:Y:S02]  /*0a20*/  HADD2.F32 R16, -RZ, R16.H0_H0 ;  /* 0x20000010ff107230 */ /* 0x004fe40000004100 */
[----:B---3--:R-:W-:Y:S02]  /*0a30*/  HADD2.F32 R25, -RZ, R14.H0_H0 ;  /* 0x2000000eff197230 */ /* 0x008fe40000004100 */
[----:B----4-:R-:W-:Y:S02]  /*0a40*/  HADD2.F32 R27, -RZ, R22.H0_H0 ;  /* 0x20000016ff1b7230 */ /* 0x010fe40000004100 */
[----:B-----5:R-:W-:Y:S02]  /*0a50*/  HADD2.F32 R24, -RZ, R18.H0_H0 ;  /* 0x20000012ff187230 */ /* 0x020fe40000004100 */
[----:B------:R-:W-:-:S03]  /*0a60*/  FMUL.FTZ R18, R16, R25 ;  /* 0x0000001910127220 */ /* 0x000fc60000410000 */
        /* <DEDUP_REMOVED lines=17> */
.L_x_19:
        /* <DEDUP_REMOVED lines=16> */
.L_x_33:


//--------------------- .text._ZN4vllm23rotary_embedding_kernelIfLb0EEEvPKlPT_S4_PKS3_illliii --------------------------
	.section	.text._ZN4vllm23rotary_embedding_kernelIfLb0EEEvPKlPT_S4_PKS3_illliii,"ax",@progbits
	.align	128
        .global         _ZN4vllm23rotary_embedding_kernelIfLb0EEEvPKlPT_S4_PKS3_illliii
        .type           _ZN4vllm23rotary_embedding_kernelIfLb0EEEvPKlPT_S4_PKS3_illliii,@function
        .size           _ZN4vllm23rotary_embedding_kernelIfLb0EEEvPKlPT_S4_PKS3_illliii,(.L_x_34 - _ZN4vllm23rotary_embedding_kernelIfLb0EEEvPKlPT_S4_PKS3_illliii)
        .other          _ZN4vllm23rotary_embedding_kernelIfLb0EEEvPKlPT_S4_PKS3_illliii,@"STO_CUDA_ENTRY STV_DEFAULT"
_ZN4vllm23rotary_embedding_kernelIfLb0EEEvPKlPT_S4_PKS3_illliii:
.text._ZN4vllm23rotary_embedding_kernelIfLb0EEEvPKlPT_S4_PKS3_illliii:
        /* <DEDUP_REMOVED lines=42> */
.L_x_22:
        /* <DEDUP_REMOVED lines=31> */
[----:B------:R-:W2:Y:S04]  /*0490*/  LDG.E.CONSTANT R10, desc[UR4][R10.64] ;  /* 0x000000040a0a7981 */ /* 0x000ea8000c1e9900 */
[----:B------:R-:W2:Y:S04]  /*04a0*/  LDG.E R25, desc[UR4][R8.64+0x4] ;  /* 0x0000040408197981 */ /* 0x000ea8000c1e1900 */
[----:B------:R-:W3:Y:S04]  /*04b0*/  LDG.E.CONSTANT R12, desc[UR4][R12.64] ;  /* 0x000000040c0c7981 */ /* 0x000ee8000c1e9900 */
[----:B------:R-:W4:Y:S01]  /*04c0*/  LDG.E R23, desc[UR4][R8.64] ;  /* 0x0000000408177981 */ /* 0x000f22000c1e1900 */
[----:B------:R-:W-:-:S04]  /*04d0*/  IADD3 R22, PT, PT, R16, R22, RZ ;  /* 0x0000001610167210 */ /* 0x000fc80007ffe0ff */
[----:B------:R-:W-:Y:S01]  /*04e0*/  ISETP.GE.AND P1, PT, R22, R19, PT ;  /* 0x000000131600720c */ /* 0x000fe20003f26270 */
[-C--:B--2---:R-:W-:Y:S01]  /*04f0*/  FMUL.FTZ R27, R10, R25.reuse ;  /* 0x000000190a1b7220 */ /* 0x084fe20000410000 */
[----:B---3--:R-:W-:-:S03]  /*0500*/  FMUL.FTZ R25, R12, R25 ;  /* 0x000000190c197220 */ /* 0x008fc60000410000 */
[-C--:B----4-:R-:W-:Y:S01]  /*0510*/  FFMA.FTZ R27, R12, R23.reuse, -R27 ;  /* 0x000000170c1b7223 */ /* 0x090fe2000001081b */
[----:B------:R-:W-:-:S04]  /*0520*/  FFMA.FTZ R25, R10, R23, R25 ;  /* 0x000000170a197223 */ /* 0x000fc80000010019 */
[----:B------:R0:W-:Y:S04]  /*0530*/  STG.E desc[UR4][R8.64], R27 ;  /* 0x0000001b08007986 */ /* 0x0001e8000c101904 */
[----:B------:R0:W-:Y:S01]  /*0540*/  STG.E desc[UR4][R8.64+0x4], R25 ;  /* 0x0000041908007986 */ /* 0x0001e2000c101904 */
[----:B------:R-:W-:Y:S05]  /*0550*/  @!P1 BRA `(.L_x_22) ;  /* 0xfffffffc00509947 */ /* 0x000fea000383ffff */
.L_x_21:
[----:B------:R-:W-:Y:S05]  /*0560*/  BSYNC.RECONVERGENT B0 ;  /* 0x0000000000007941 */ /* 0x000fea0003800200 */
.L_x_20:
        /* <DEDUP_REMOVED lines=25> */
.L_x_23:
        /* <DEDUP_REMOVED lines=8> */
[----:B------:R-:W-:Y:S01]  /*0780*/  @!P2 IMAD.IADD R13, R13, 0x1, -R14 ;  /* 0x000000010d0da824 */ /* 0x000fe200078e0a0e */
[----:B------:R-:W-:-:S04]  /*0790*/  @!P2 IADD3 R12, PT, PT, R12, 0x1, RZ ;  /* 0x000000010c0ca810 */ /* 0x000fc80007ffe0ff */
        /* <DEDUP_REMOVED lines=20> */
[----:B------:R-:W2:Y:S04]  /*08e0*/  LDG.E.CONSTANT R20, desc[UR4][R20.64] ;  /* 0x0000000414147981 */ /* 0x000ea8000c1e9900 */
[----:B------:R-:W2:Y:S04]  /*08f0*/  LDG.E R25, desc[UR4][R12.64+0x4] ;  /* 0x000004040c197981 */ /* 0x000ea8000c1e1900 */
[----:B------:R-:W3:Y:S04]  /*0900*/  LDG.E.CONSTANT R18, desc[UR4][R18.64] ;  /* 0x0000000412127981 */ /* 0x000ee8000c1e9900 */
[----:B------:R-:W4:Y:S01]  /*0910*/  LDG.E R23, desc[UR4][R12.64] ;  /* 0x000000040c177981 */ /* 0x000f22000c1e1900 */
[----:B------:R-:W-:-:S04]  /*0920*/  IADD3 R0, PT, PT, R0, UR6, RZ ;  /* 0x0000000600007c10 */ /* 0x000fc8000fffe0ff */
        /* <DEDUP_REMOVED lines=8> */
[----:B------:R-:W-:Y:S05]  /*09b0*/  EXIT ;  /* 0x000000000000794d */ /* 0x000fea0003800000 */
.L_x_24:
        /* <DEDUP_REMOVED lines=12> */
.L_x_34:


//--------------------- .text._ZN4vllm23rotary_embedding_kernelIfLb1EEEvPKlPT_S4_PKS3_illliii --------------------------
	.section	.text._ZN4vllm23rotary_embedding_kernelIfLb1EEEvPKlPT_S4_PKS3_illliii,"ax",@progbits
	.align	128
        .global         _ZN4vllm23rotary_embedding_kernelIfLb1EEEvPKlPT_S4_PKS3_illliii
        .type           _ZN4vllm23rotary_embedding_kernelIfLb1EEEvPKlPT_S4_PKS3_illliii,@function
        .size           _ZN4vllm23rotary_embedding_kernelIfLb1EEEvPKlPT_S4_PKS3_illliii,(.L_x_35 - _ZN4vllm23rotary_embedding_kernelIfLb1EEEvPKlPT_S4_PKS3_illliii)
        .other          _ZN4vllm23rotary_embedding_kernelIfLb1EEEvPKlPT_S4_PKS3_illliii,@"STO_CUDA_ENTRY STV_DEFAULT"
_ZN4vllm23rotary_embedding_kernelIfLb1EEEvPKlPT_S4_PKS3_illliii:
.text._ZN4vllm23rotary_embedding_kernelIfLb1EEEvPKlPT_S4_PKS3_illliii:
        /* <DEDUP_REMOVED lines=42> */
.L_x_27:
        /* <DEDUP_REMOVED lines=11> */
[----:B------:R-:W-:Y:S01]  /*0350*/  ISETP.GE.AND P3, PT, R11, RZ, PT ;  /* 0x000000ff0b00720c */ /* 0x000fe20003f66270 */
[----:B------:R-:W-:-:S06]  /*0360*/  IMAD.MOV.U32 R11, RZ, RZ, R23 ;  /* 0x000000ffff0b7224 */ /* 0x000fcc00078e0017 */
[----:B------:R-:W-:-:S06]  /*0370*/  @P1 VIADD R10, R10, 0x1 ;  /* 0x000000010a0a1836 */ /* 0x000fcc0000000000 */
        /* <DEDUP_REMOVED lines=16> */
[----:B------:R-:W2:Y:S03]  /*0480*/  LDG.E R25, desc[UR4][R10.64] ;  /* 0x000000040a197981 */ /* 0x000ea6000c1e1900 */
[----:B------:R-:W-:Y:S01]  /*0490*/  IMAD.WIDE R16, R17, 0x4, R2 ;  /* 0x0000000411107825 */ /* 0x000fe200078e0202 */
[----:B------:R-:W3:Y:S04]  /*04a0*/  LDG.E.CONSTANT R12, desc[UR4][R12.64] ;  /* 0x000000040c0c7981 */ /* 0x000ee8000c1e9900 */
[----:B------:R-:W3:Y:S04]  /*04b0*/  LDG.E R27, desc[UR4][R14.64] ;  /* 0x000000040e1b7981 */ /* 0x000ee8000c1e1900 */
[----:B------:R-:W4:Y:S01]  /*04c0*/  LDG.E.CONSTANT R16, desc[UR4][R16.64] ;  /* 0x0000000410107981 */ /* 0x000f22000c1e9900 */
[----:B------:R-:W-:-:S04]  /*04d0*/  IADD3 R22, PT, PT, R18, R22, RZ ;  /* 0x0000001612167210 */ /* 0x000fc80007ffe0ff */
[----:B------:R-:W-:Y:S01]  /*04e0*/  ISETP.GE.AND P1, PT, R22, R21, PT ;  /* 0x000000151600720c */ /* 0x000fe20003f26270 */
[-C--:B---3--:R-:W-:Y:S01]  /*04f0*/  FMUL.FTZ R29, R12, R27.reuse ;  /* 0x0000001b0c1d7220 */ /* 0x088fe20000410000 */
[----:B----4-:R-:W-:-:S03]  /*0500*/  FMUL.FTZ R27, R16, R27 ;  /* 0x0000001b101b7220 */ /* 0x010fc60000410000 */
[-C--:B--2---:R-:W-:Y:S01]  /*0510*/  FFMA.FTZ R29, R16, R25.reuse, -R29 ;  /* 0x00000019101d7223 */ /* 0x084fe2000001081d */
[----:B------:R-:W-:-:S04]  /*0520*/  FFMA.FTZ R27, R12, R25, R27 ;  /* 0x000000190c1b7223 */ /* 0x000fc8000001001b */
[----:B------:R0:W-:Y:S04]  /*0530*/  STG.E desc[UR4][R10.64], R29 ;  /* 0x0000001d0a007986 */ /* 0x0001e8000c101904 */
[----:B------:R0:W-:Y:S01]  /*0540*/  STG.E desc[UR4][R14.64], R27 ;  /* 0x0000001b0e007986 */ /* 0x0001e2000c101904 */
[----:B------:R-:W-:Y:S05]  /*0550*/  @!P1 BRA `(.L_x_27) ;  /* 0xfffffffc00509947 */ /* 0x000fea000383ffff */
.L_x_26:
[----:B------:R-:W-:Y:S05]  /*0560*/  BSYNC.RECONVERGENT B0 ;  /* 0x0000000000007941 */ /* 0x000fea0003800200 */
.L_x_25:
        /* <DEDUP_REMOVED lines=8> */
[-C--:B------:R-:W-:Y:S01]  /*05f0*/  IABS R6, R7.reuse ;  /* 0x0000000700067213 */ /* 0x080fe20000000000 */
[----:B------:R-:W1:Y:S01]  /*0600*/  LDCU.64 UR8, c[0x0][0x3b0] ;  /* 0x00007600ff0877ac */ /* 0x000e620008000a00 */
[----:B------:R-:W-:Y:S02]  /*0610*/  ISETP.NE.AND P0, PT, R7, RZ, PT ;  /* 0x000000ff0700720c */ /* 0x000fe40003f05270 */
[----:B------:R-:W2:Y:S01]  /*0620*/  I2F.RP R8, R6 ;  /* 0x0000000600087306 */ /* 0x000ea20000209400 */
[----:B------:R-:W-:Y:S01]  /*0630*/  LOP3.LUT R18, RZ, R7, RZ, 0x33, !PT ;  /* 0x00000007ff127212 */ /* 0x000fe200078e33ff */
[----:B------:R-:W3:Y:S01]  /*0640*/  LDCU UR6, c[0x0][0x360] ;  /* 0x00006c00ff0677ac */ /* 0x000ee20008000800 */
[----:B------:R-:W4:Y:S01]  /*0650*/  LDCU.64 UR10, c[0x0][0x3b8] ;  /* 0x00007700ff0a77ac */ /* 0x000f220008000a00 */
[----:B------:R-:W0:Y:S04]  /*0660*/  LDCU.64 UR12, c[0x0][0x390] ;  /* 0x00007200ff0c77ac */ /* 0x000e280008000a00 */
[----:B--2---:R-:W0:Y:S02]  /*0670*/  MUFU.RCP R8, R8 ;  /* 0x0000000800087308 */ /* 0x004e240000001000 */
[----:B0-----:R-:W-:-:S02]  /*0680*/  VIADD R10, R8, 0xffffffe ;  /* 0x0ffffffe080a7836 */ /* 0x001fc40000000000 */
[----:B-1----:R-:W-:-:S04]  /*0690*/  IMAD.WIDE.U32 R8, R19, UR8, RZ ;  /* 0x0000000813087c25 */ /* 0x002fc8000f8e00ff */
[----:B------:R0:W1:Y:S01]  /*06a0*/  F2I.FTZ.U32.TRUNC.NTZ R11, R10 ;  /* 0x0000000a000b7305 */ /* 0x000062000021f000 */
[----:B------:R-:W-:Y:S02]  /*06b0*/  IMAD R19, R19, UR9, R9 ;  /* 0x0000000913137c24 */ /* 0x000fe4000f8e0209 */
[----:B0-----:R-:W-:Y:S01]  /*06c0*/  IMAD.MOV.U32 R10, RZ, RZ, RZ ;  /* 0x000000ffff0a7224 */ /* 0x001fe200078e00ff */
[----:B-1----:R-:W-:-:S05]  /*06d0*/  IADD3 R13, PT, PT, RZ, -R11, RZ ;  /* 0x8000000bff0d7210 */ /* 0x002fca0007ffe0ff */
[----:B------:R-:W-:-:S04]  /*06e0*/  IMAD R13, R13, R6, RZ ;  /* 0x000000060d0d7224 */ /* 0x000fc800078e02ff */
[----:B---34-:R-:W-:-:S07]  /*06f0*/  IMAD.HI.U32 R16, R11, R13, R10 ;  /* 0x0000000d0b107227 */ /* 0x018fce00078e000a */
.L_x_28:
        /* <DEDUP_REMOVED lines=35> */
[----:B------:R-:W-:-:S04]  /*0930*/  IADD3 R0, PT, PT, R0, UR6, RZ ;  /* 0x0000000600007c10 */ /* 0x000fc8000fffe0ff */
        /* <DEDUP_REMOVED lines=8> */
[----:B------:R-:W-:Y:S05]  /*09c0*/  EXIT ;  /* 0x000000000000794d */ /* 0x000fea0003800000 */
.L_x_29:
        /* <DEDUP_REMOVED lines=11> */
.L_x_35:


//--------------------- .nv.shared.reserved.0     --------------------------
	.section	.nv.shared.reserved.0,"aw",@nobits
	.weak		__nv_reservedSMEM_offset_0_alias
	.size		__nv_reservedSMEM_offset_0_alias, 0, 64
	.other		__nv_reservedSMEM_offset_0_alias,@"STO_CUDA_RESERVED_SHARED STV_DEFAULT"
__nv_reservedSMEM_offset_0_alias:
	.zero		0
	.zero		64


//--------------------- .nv.global                --------------------------
	.section	.nv.global,"aw",@nobits
.nv.global:
	.type		_ZN54_INTERNAL_00d936ef_23_pos_encoding_kernels_cu_19a63b674cuda3std3__48in_placeE,@object
	.size		_ZN54_INTERNAL_00d936ef_23_pos_encoding_kernels_cu_19a63b674cuda3std3__48in_placeE,(_ZN54_INTERNAL_00d936ef_23_pos_encoding_kernels_cu_19a63b674cuda3std6ranges3__45__cpo8distanceE - _ZN54_INTERNAL_00d936ef_23_pos_encoding_kernels_cu_19a63b674cuda3std3__48in_placeE)
_ZN54_INTERNAL_00d936ef_23_pos_encoding_kernels_cu_19a63b674cuda3std3__48in_placeE:
	.zero		1
	.type		_ZN54_INTERNAL_00d936ef_23_pos_encoding_kernels_cu_19a63b674cuda3std6ranges3__45__cpo8distanceE,@object
	.size		_ZN54_INTERNAL_00d936ef_23_pos_encoding_kernels_cu_19a63b674cuda3std6ranges3__45__cpo8distanceE,(_ZN54_INTERNAL_00d936ef_23_pos_encoding_kernels_cu_19a63b674cuda3std3__45__cpo6cbeginE - _ZN54_INTERNAL_00d936ef_23_pos_encoding_kernels_cu_19a63b674cuda3std6ranges3__45__cpo8distanceE)
_ZN54_INTERNAL_00d936ef_23_pos_encoding_kernels_cu_19a63b674cuda3std6ranges3__45__cpo8distanceE:
	.zero		1
	.type		_ZN54_INTERNAL_00d936ef_23_pos_encoding_kernels_cu_19a63b674cuda3std3__45__cpo6cbeginE,@object
	.size		_ZN54_INTERNAL_00d936ef_23_pos_encoding_kernels_cu_19a63b674cuda3std3__45__cpo6cbeginE,(_ZN54_INTERNAL_00d936ef_23_pos_encoding_kernels_cu_19a63b674cuda3std6ranges3__45__cpo7advanceE - _ZN54_INTERNAL_00d936ef_23_pos_encoding_kernels_cu_19a63b674cuda3std3__45__cpo6cbeginE)
_ZN54_INTERNAL_00d936ef_23_pos_encoding_kernels_cu_19a63b674cuda3std3__45__cpo6cbeginE:
	.zero		1
	.type		_ZN54_INTERNAL_00d936ef_23_pos_encoding_kernels_cu_19a63b674cuda3std6ranges3__45__cpo7advanceE,@object
	.size		_ZN54_INTERNAL_00d936ef_23_pos_encoding_kernels_cu_19a63b674cuda3std6ranges3__45__cpo7advanceE,(_ZN54_INTERNAL_00d936ef_23_pos_encoding_kernels_cu_19a63b674cuda3std3__45__cpo7crbeginE - _ZN54_INTERNAL_00d936ef_23_pos_encoding_kernels_cu_19a63b674cuda3std6ranges3__45__cpo7advanceE)
_ZN54_INTERNAL_00d936ef_23_pos_encoding_kernels_cu_19a63b674cuda3std6ranges3__45__cpo7advanceE:
	.zero		1
	.type		_ZN54_INTERNAL_00d936ef_23_pos_encoding_kernels_cu_19a63b674cuda3std3__45__cpo7crbeginE,@object
	.size		_ZN54_INTERNAL_00d936ef_23_pos_encoding_kernels_cu_19a63b674cuda3std3__45__cpo7crbeginE,(_ZN54_INTERNAL_00d936ef_23_pos_encoding_kernels_cu_19a63b674cuda3std6ranges3__45__cpo4dataE - _ZN54_INTERNAL_00d936ef_23_pos_encoding_kernels_cu_19a63b674cuda3std3__45__cpo7crbeginE)
_ZN54_INTERNAL_00d936ef_23_pos_encoding_kernels_cu_19a63b674cuda3std3__45__cpo7crbeginE:
	.zero		1
	.type		_ZN54_INTERNAL_00d936ef_23_pos_encoding_kernels_cu_19a63b674cuda3std6ranges3__45__cpo4dataE,@object
	.size		_ZN54_INTERNAL_00d936ef_23_pos_encoding_kernels_cu_19a63b674cuda3std6ranges3__45__cpo4dataE,(_ZN54_INTERNAL_00d936ef_23_pos_encoding_kernels_cu_19a63b674cuda3std6ranges3__45__cpo5beginE - _ZN54_INTERNAL_00d936ef_23_pos_encoding_kernels_cu_19a63b674cuda3std6ranges3__45__cpo4dataE)
_ZN54_INTERNAL_00d936ef_23_pos_encoding_kernels_cu_19a63b674cuda3std6ranges3__45__cpo4dataE:
	.zero		1
	.type		_ZN54_INTERNAL_00d936ef_23_pos_encoding_kernels_cu_19a63b674cuda3std6ranges3__45__cpo5beginE,@object
	.size		_ZN54_INTERNAL_00d936ef_23_pos_encoding_kernels_cu_19a63b674cuda3std6ranges3__45__cpo5beginE,(_ZN54_INTERNAL_00d936ef_23_pos_encoding_kernels_cu_19a63b674cuda3std3__456_GLOBAL__N__00d936ef_23_pos_encoding_kernels_cu_19a63b676ignoreE - _ZN54_INTERNAL_00d936ef_23_pos_encoding_kernels_cu_19a63b674cuda3std6ranges3__45__cpo5beginE)
_ZN54_INTERNAL_00d936ef_23_pos_encoding_kernels_cu_19a63b674cuda3std6ranges3__45__cpo5beginE:
	.zero		1
	.type		_ZN54_INTERNAL_00d936ef_23_pos_encoding_kernels_cu_19a63b674cuda3std3__456_GLOBAL__N__00d936ef_23_pos_encoding_kernels_cu_19a63b676ignoreE,@object
	.size		_ZN54_INTERNAL_00d936ef_23_pos_encoding_kernels_cu_19a63b674cuda3std3__456_GLOBAL__N__00d936ef_23_pos_encoding_kernels_cu_19a63b676ignoreE,(_ZN54_INTERNAL_00d936ef_23_pos_encoding_kernels_cu_19a63b674cuda3std6ranges3__45__cpo4sizeE - _ZN54_INTERNAL_00d936ef_23_pos_encoding_kernels_cu_19a63b674cuda3std3__456_GLOBAL__N__00d936ef_23_pos_encoding_kernels_cu_19a63b676ignoreE)
_ZN54_INTERNAL_00d936ef_23_pos_encoding_kernels_cu_19a63b674cuda3std3__456_GLOBAL__N__00d936ef_23_pos_encoding_kernels_cu_19a63b676ignoreE:
	.zero		1
	.type		_ZN54_INTERNAL_00d936ef_23_pos_encoding_kernels_cu_19a63b674cuda3std6ranges3__45__cpo4sizeE,@object
	.size		_ZN54_INTERNAL_00d936ef_23_pos_encoding_kernels_cu_19a63b674cuda3std6ranges3__45__cpo4sizeE,(_ZN54_INTERNAL_00d936ef_23_pos_encoding_kernels_cu_19a63b674cuda3std3__45__cpo5beginE - _ZN54_INTERNAL_00d936ef_23_pos_encoding_kernels_cu_19a63b674cuda3std6ranges3__45__cpo4sizeE)
_ZN54_INTERNAL_00d936ef_23_pos_encoding_kernels_cu_19a63b674cuda3std6ranges3__45__cpo4sizeE:
	.zero		1
	.type		_ZN54_INTERNAL_00d936ef_23_pos_encoding_kernels_cu_19a63b674cuda3std3__45__cpo5beginE,@object
	.size		_ZN54_INTERNAL_00d936ef_23_pos_encoding_kernels_cu_19a63b674cuda3std3__45__cpo5beginE,(_ZN54_INTERNAL_00d936ef_23_pos_encoding_kernels_cu_19a63b674cuda3std6ranges3__45__cpo6cbeginE - _ZN54_INTERNAL_00d936ef_23_pos_encoding_kernels_cu_19a63b674cuda3std3__45__cpo5beginE)
_ZN54_INTERNAL_00d936ef_23_pos_encoding_kernels_cu_19a63b674cuda3std3__45__cpo5beginE:
	.zero		1
	.type		_ZN54_INTERNAL_00d936ef_23_pos_encoding_kernels_cu_19a63b674cuda3std6ranges3__45__cpo6cbeginE,@object
	.size		_ZN54_INTERNAL_00d936ef_23_pos_encoding_kernels_cu_19a63b674cuda3std6ranges3__45__cpo6cbeginE,(_ZN54_INTERNAL_00d936ef_23_pos_encoding_kernels_cu_19a63b674cuda3std3__45__cpo6rbeginE - _ZN54_INTERNAL_00d936ef_23_pos_encoding_kernels_cu_19a63b674cuda3std6ranges3__45__cpo6cbeginE)
_ZN54_INTERNAL_00d936ef_23_pos_encoding_kernels_cu_19a63b674cuda3std6ranges3__45__cpo6cbeginE:
	.zero		1
	.type		_ZN54_INTERNAL_00d936ef_23_pos_encoding_kernels_cu_19a63b674cuda3std3__45__cpo6rbeginE,@object
	.size		_ZN54_INTERNAL_00d936ef_23_pos_encoding_kernels_cu_19a63b674cuda3std3__45__cpo6rbeginE,(_ZN54_INTERNAL_00d936ef_23_pos_encoding_kernels_cu_19a63b674cuda3std6ranges3__45__cpo4nextE - _ZN54_INTERNAL_00d936ef_23_pos_encoding_kernels_cu_19a63b674cuda3std3__45__cpo6rbeginE)
_ZN54_INTERNAL_00d936ef_23_pos_encoding_kernels_cu_19a63b674cuda3std3__45__cpo6rbeginE:
	.zero		1
	.type		_ZN54_INTERNAL_00d936ef_23_pos_encoding_kernels_cu_19a63b674cuda3std6ranges3__45__cpo4nextE,@object
	.size		_ZN54_INTERNAL_00d936ef_23_pos_encoding_kernels_cu_19a63b674cuda3std6ranges3__45__cpo4nextE,(_ZN54_INTERNAL_00d936ef_23_pos_encoding_kernels_cu_19a63b674cuda3std6ranges3__45__cpo4swapE - _ZN54_INTERNAL_00d936ef_23_pos_encoding_kernels_cu_19a63b674cuda3std6ranges3__45__cpo4nextE)
_ZN54_INTERNAL_00d936ef_23_pos_encoding_kernels_cu_19a63b674cuda3std6ranges3__45__cpo4nextE:
	.zero		1
	.type		_ZN54_INTERNAL_00d936ef_23_pos_encoding_kernels_cu_19a63b674cuda3std6ranges3__45__cpo4swapE,@object
	.size		_ZN54_INTERNAL_00d936ef_23_pos_encoding_kernels_cu_19a63b674cuda3std6ranges3__45__cpo4swapE,(_ZN54_INTERNAL_00d936ef_23_pos_encoding_kernels_cu_19a63b674cuda3std3__420unreachable_sentinelE - _ZN54_INTERNAL_00d936ef_23_pos_encoding_kernels_cu_19a63b674cuda3std6ranges3__45__cpo4swapE)
_ZN54_INTERNAL_00d936ef_23_pos_encoding_kernels_cu_19a63b674cuda3std6ranges3__45__cpo4swapE:
	.zero		1
	.type		_ZN54_INTERNAL_00d936ef_23_pos_encoding_kernels_cu_19a63b674cuda3std3__420unreachable_sentinelE,@object
	.size		_ZN54_INTERNAL_00d936ef_23_pos_encoding_kernels_cu_19a63b674cuda3std3__420unreachable_sentinelE,(_ZN54_INTERNAL_00d936ef_23_pos_encoding_kernels_cu_19a63b676thrust24THRUST_300001_SM_1000_NS6system6detail10sequential3seqE - _ZN54_INTERNAL_00d936ef_23_pos_encoding_kernels_cu_19a63b674cuda3std3__420unreachable_sentinelE)
_ZN54_INTERNAL_00d936ef_23_pos_encoding_kernels_cu_19a63b674cuda3std3__420unreachable_sentinelE:
	.zero		1
	.type		_ZN54_INTERNAL_00d936ef_23_pos_encoding_kernels_cu_19a63b676thrust24THRUST_300001_SM_1000_NS6system6detail10sequential3seqE,@object
	.size		_ZN54_INTERNAL_00d936ef_23_pos_encoding_kernels_cu_19a63b676thrust24THRUST_300001_SM_1000_NS6system6detail10sequential3seqE,(_ZN54_INTERNAL_00d936ef_23_pos_encoding_kernels_cu_19a63b674cuda3std3__45__cpo4cendE - _ZN54_INTERNAL_00d936ef_23_pos_encoding_kernels_cu_19a63b676thrust24THRUST_300001_SM_1000_NS6system6detail10sequential3seqE)
_ZN54_INTERNAL_00d936ef_23_pos_encoding_kernels_cu_19a63b676thrust24THRUST_300001_SM_1000_NS6system6detail10sequential3seqE:
	.zero		1
	.type		_ZN54_INTERNAL_00d936ef_23_pos_encoding_kernels_cu_19a63b674cuda3std3__45__cpo4cendE,@object
	.size		_ZN54_INTERNAL_00d936ef_23_pos_encoding_kernels_cu_19a63b674cuda3std3__45__cpo4cendE,(_ZN54_INTERNAL_00d936ef_23_pos_encoding_kernels_cu_19a63b674cuda3std6ranges3__45__cpo9iter_swapE - _ZN54_INTERNAL_00d936ef_23_pos_encoding_kernels_cu_19a63b674cuda3std3__45__cpo4cendE)
_ZN54_INTERNAL_00d936ef_23_pos_encoding_kernels_cu_19a63b674cuda3std3__45__cpo4cendE:
	.zero		1
	.type		_ZN54_INTERNAL_00d936ef_23_pos_encoding_kernels_cu_19a63b674cuda3std6ranges3__45__cpo9iter_swapE,@object
	.size		_ZN54_INTERNAL_00d936ef_23_pos_encoding_kernels_cu_19a63b674cuda3std6ranges3__45__cpo9iter_swapE,(_ZN54_INTERNAL_00d936ef_23_pos_encoding_kernels_cu_19a63b674cuda3std3__45__cpo5crendE - _ZN54_INTERNAL_00d936ef_23_pos_encoding_kernels_cu_19a63b674cuda3std6ranges3__45__cpo9iter_swapE)
_ZN54_INTERNAL_00d936ef_23_pos_encoding_kernels_cu_19a63b674cuda3std6ranges3__45__cpo9iter_swapE:
	.zero		1
	.type		_ZN54_INTERNAL_00d936ef_23_pos_encoding_kernels_cu_19a63b674cuda3std3__45__cpo5crendE,@object
	.size		_ZN54_INTERNAL_00d936ef_23_pos_encoding_kernels_cu_19a63b674cuda3std3__45__cpo5crendE,(_ZN54_INTERNAL_00d936ef_23_pos_encoding_kernels_cu_19a63b674cuda3std6ranges3__45__cpo5cdataE - _ZN54_INTERNAL_00d936ef_23_pos_encoding_kernels_cu_19a63b674cuda3std3__45__cpo5crendE)
_ZN54_INTERNAL_00d936ef_23_pos_encoding_kernels_cu_19a63b674cuda3std3__45__cpo5crendE:
	.zero		1
	.type		_ZN54_INTERNAL_00d936ef_23_pos_encoding_kernels_cu_19a63b674cuda3std6ranges3__45__cpo5cdataE,@object
	.size		_ZN54_INTERNAL_00d936ef_23_pos_encoding_kernels_cu_19a63b674cuda3std6ranges3__45__cpo5cdataE,(_ZN54_INTERNAL_00d936ef_23_pos_encoding_kernels_cu_19a63b674cuda3std6ranges3__45__cpo3endE - _ZN54_INTERNAL_00d936ef_23_pos_encoding_kernels_cu_19a63b674cuda3std6ranges3__45__cpo5cdataE)
_ZN54_INTERNAL_00d936ef_23_pos_encoding_kernels_cu_19a63b674cuda3std6ranges3__45__cpo5cdataE:
	.zero		1
	.type		_ZN54_INTERNAL_00d936ef_23_pos_encoding_kernels_cu_19a63b674cuda3std6ranges3__45__cpo3endE,@object
	.size		_ZN54_INTERNAL_00d936ef_23_pos_encoding_kernels_cu_19a63b674cuda3std6ranges3__45__cpo3endE,(_ZN54_INTERNAL_00d936ef_23_pos_encoding_kernels_cu_19a63b674cuda3std3__419piecewise_constructE - _ZN54_INTERNAL_00d936ef_23_pos_encoding_kernels_cu_19a63b674cuda3std6ranges3__45__cpo3endE)
_ZN54_INTERNAL_00d936ef_23_pos_encoding_kernels_cu_19a63b674cuda3std6ranges3__45__cpo3endE:
	.zero		1
	.type		_ZN54_INTERNAL_00d936ef_23_pos_encoding_kernels_cu_19a63b674cuda3std3__419piecewise_constructE,@object
	.size		_ZN54_INTERNAL_00d936ef_23_pos_encoding_kernels_cu_19a63b674cuda3std3__419piecewise_constructE,(_ZN54_INTERNAL_00d936ef_23_pos_encoding_kernels_cu_19a63b674cuda3std6ranges3__45__cpo5ssizeE - _ZN54_INTERNAL_00d936ef_23_pos_encoding_kernels_cu_19a63b674cuda3std3__419piecewise_constructE)
_ZN54_INTERNAL_00d936ef_23_pos_encoding_kernels_cu_19a63b674cuda3std3__419piecewise_constructE:
	.zero		1
	.type		_ZN54_INTERNAL_00d936ef_23_pos_encoding_kernels_cu_19a63b674cuda3std6ranges3__45__cpo5ssizeE,@object
	.size		_ZN54_INTERNAL_00d936ef_23_pos_encoding_kernels_cu_19a63b674cuda3std6ranges3__45__cpo5ssizeE,(_ZN54_INTERNAL_00d936ef_23_pos_encoding_kernels_cu_19a63b674cuda3std3__45__cpo3endE - _ZN54_INTERNAL_00d936ef_23_pos_encoding_kernels_cu_19a63b674cuda3std6ranges3__45__cpo5ssizeE)
_ZN54_INTERNAL_00d936ef_23_pos_encoding_kernels_cu_19a63b674cuda3std6ranges3__45__cpo5ssizeE:
	.zero		1
	.type		_ZN54_INTERNAL_00d936ef_23_pos_encoding_kernels_cu_19a63b674cuda3std3__45__cpo3endE,@object
	.size		_ZN54_INTERNAL_00d936ef_23_pos_encoding_kernels_cu_19a63b674cuda3std3__45__cpo3endE,(_ZN54_INTERNAL_00d936ef_23_pos_encoding_kernels_cu_19a63b674cuda3std6ranges3__45__cpo4cendE - _ZN54_INTERNAL_00d936ef_23_pos_encoding_kernels_cu_19a63b674cuda3std3__45__cpo3endE)
_ZN54_INTERNAL_00d936ef_23_pos_encoding_kernels_cu_19a63b674cuda3std3__45__cpo3endE:
	.zero		1
	.type		_ZN54_INTERNAL_00d936ef_23_pos_encoding_kernels_cu_19a63b674cuda3std6ranges3__45__cpo4cendE,@object
	.size		_ZN54_INTERNAL_00d936ef_23_pos_encoding_kernels_cu_19a63b674cuda3std6ranges3__45__cpo4cendE,(_ZN54_INTERNAL_00d936ef_23_pos_encoding_kernels_cu_19a63b674cuda3std3__45__cpo4rendE - _ZN54_INTERNAL_00d936ef_23_pos_encoding_kernels_cu_19a63b674cuda3std6ranges3__45__cpo4cendE)
_ZN54_INTERNAL_00d936ef_23_pos_encoding_kernels_cu_19a63b674cuda3std6ranges3__45__cpo4cendE:
	.zero		1
	.type		_ZN54_INTERNAL_00d936ef_23_pos_encoding_kernels_cu_19a63b674cuda3std3__45__cpo4rendE,@object
	.size		_ZN54_INTERNAL_00d936ef_23_pos_encoding_kernels_cu_19a63b674cuda3std3__45__cpo4rendE,(_ZN54_INTERNAL_00d936ef_23_pos_encoding_kernels_cu_19a63b674cuda3std6ranges3__45__cpo4prevE - _ZN54_INTERNAL_00d936ef_23_pos_encoding_kernels_cu_19a63b674cuda3std3__45__cpo4rendE)
_ZN54_INTERNAL_00d936ef_23_pos_encoding_kernels_cu_19a63b674cuda3std3__45__cpo4rendE:
	.zero		1
	.type		_ZN54_INTERNAL_00d936ef_23_pos_encoding_kernels_cu_19a63b674cuda3std6ranges3__45__cpo4prevE,@object
	.size		_ZN54_INTERNAL_00d936ef_23_pos_encoding_kernels_cu_19a63b674cuda3std6ranges3__45__cpo4prevE,(_ZN54_INTERNAL_00d936ef_23_pos_encoding_kernels_cu_19a63b674cuda3std6ranges3__45__cpo9iter_moveE - _ZN54_INTERNAL_00d936ef_23_pos_encoding_kernels_cu_19a63b674cuda3std6ranges3__45__cpo4prevE)
_ZN54_INTERNAL_00d936ef_23_pos_encoding_kernels_cu_19a63b674cuda3std6ranges3__45__cpo4prevE:
	.zero		1
	.type		_ZN54_INTERNAL_00d936ef_23_pos_encoding_kernels_cu_19a63b674cuda3std6ranges3__45__cpo9iter_moveE,@object
	.size		_ZN54_INTERNAL_00d936ef_23_pos_encoding_kernels_cu_19a63b674cuda3std6ranges3__45__cpo9iter_moveE,(.L_13 - _ZN54_INTERNAL_00d936ef_23_pos_encoding_kernels_cu_19a63b674cuda3std6ranges3__45__cpo9iter_moveE)
_ZN54_INTERNAL_00d936ef_23_pos_encoding_kernels_cu_19a63b674cuda3std6ranges3__45__cpo9iter_moveE:
	.zero		1
.L_13:


//--------------------- .nv.constant0._ZN4vllm23rotary_embedding_kernelIN3c108BFloat16ELb0EEEvPKlPT_S6_PKS5_illliii --------------------------
	.section	.nv.constant0._ZN4vllm23rotary_embedding_kernelIN3c108BFloat16ELb0EEEvPKlPT_S6_PKS5_illliii,"a",@progbits
	.sectionflags	@""
	.align	4
.nv.constant0._ZN4vllm23rotary_embedding_kernelIN3c108BFloat16ELb0EEEvPKlPT_S6_PKS5_illliii:
	.zero		972


//--------------------- .nv.constant0._ZN4vllm23rotary_embedding_kernelIN3c108BFloat16ELb1EEEvPKlPT_S6_PKS5_illliii --------------------------
	.section	.nv.constant0._ZN4vllm23rotary_embedding_kernelIN3c108BFloat16ELb1EEEvPKlPT_S6_PKS5_illliii,"a",@progbits
	.sectionflags	@""
	.align	4
.nv.constant0._ZN4vllm23rotary_embedding_kernelIN3c108BFloat16ELb1EEEvPKlPT_S6_PKS5_illliii:
	.zero		972


//--------------------- .nv.constant0._ZN4vllm23rotary_embedding_kernelIN3c104HalfELb0EEEvPKlPT_S6_PKS5_illliii --------------------------
	.section	.nv.constant0._ZN4vllm23rotary_embedding_kernelIN3c104HalfELb0EEEvPKlPT_S6_PKS5_illliii,"a",@progbits
	.sectionflags	@""
	.align	4
.nv.constant0._ZN4vllm23rotary_embedding_kernelIN3c104HalfELb0EEEvPKlPT_S6_PKS5_illliii:
	.zero		972


//--------------------- .nv.constant0._ZN4vllm23rotary_embedding_kernelIN3c104HalfELb1EEEvPKlPT_S6_PKS5_illliii --------------------------
	.section	.nv.constant0._ZN4vllm23rotary_embedding_kernelIN3c104HalfELb1EEEvPKlPT_S6_PKS5_illliii,"a",@progbits
	.sectionflags	@""
	.align	4
.nv.constant0._ZN4vllm23rotary_embedding_kernelIN3c104HalfELb1EEEvPKlPT_S6_PKS5_illliii:
	.zero		972


//--------------------- .nv.constant0._ZN4vllm23rotary_embedding_kernelIfLb0EEEvPKlPT_S4_PKS3_illliii --------------------------
	.section	.nv.constant0._ZN4vllm23rotary_embedding_kernelIfLb0EEEvPKlPT_S4_PKS3_illliii,"a",@progbits
	.sectionflags	@""
	.align	4
.nv.constant0._ZN4vllm23rotary_embedding_kernelIfLb0EEEvPKlPT_S4_PKS3_illliii:
	.zero		972


//--------------------- .nv.constant0._ZN4vllm23rotary_embedding_kernelIfLb1EEEvPKlPT_S4_PKS3_illliii --------------------------
	.section	.nv.constant0._ZN4vllm23rotary_embedding_kernelIfLb1EEEvPKlPT_S4_PKS3_illliii,"a",@progbits
	.sectionflags	@""
	.align	4
.nv.constant0._ZN4vllm23rotary_embedding_kernelIfLb1EEEvPKlPT_S4_PKS3_illliii:
	.zero		972


//--------------------- SYMBOLS --------------------------

	.type		.nv.reservedSmem.offset0,@object
	.size		.nv.reservedSmem.offset0,0x4
